// auto-generated by cutlass_sweep.gemm — config: {"arch": "sm_100", "cluster_m": 1, "cluster_n": 4, "dtype": "nvfp4", "dtype_b": "nvfp4", "layout": "nt", "stages": 0, "tile_k": 64, "tile_m": 128, "tile_n": 64}
#include "cutlass/cutlass.h"
#include "cutlass/gemm/collective/collective_builder.hpp"
#include "cutlass/gemm/device/gemm_universal_adapter.h"
#include "cutlass/gemm/kernel/gemm_universal.hpp"
#include "cutlass/epilogue/collective/collective_builder.hpp"

using ElemA = cutlass::nv_float4_t<cutlass::float_e2m1_t>;
using ElemB = cutlass::nv_float4_t<cutlass::float_e2m1_t>;
using ElemCD = cutlass::bfloat16_t;
using Acc  = float;
using TileShape    = cute::Shape<cute::_128, cute::_64, cute::_64>;
using ClusterShape = cute::Shape<cute::_1, cute::_4, cute::_1>;

using CollectiveEpilogue = typename cutlass::epilogue::collective::CollectiveBuilder<
    cutlass::arch::Sm100, cutlass::arch::OpClassTensorOp,
    TileShape, ClusterShape,
    cutlass::epilogue::collective::EpilogueTileAuto,
    Acc, Acc,
    ElemCD, cutlass::layout::RowMajor, 128 / cutlass::sizeof_bits<ElemCD>::value,
    ElemCD, cutlass::layout::RowMajor, 128 / cutlass::sizeof_bits<ElemCD>::value,
    cutlass::epilogue::collective::EpilogueScheduleAuto
  >::CollectiveOp;

using CollectiveMainloop = typename cutlass::gemm::collective::CollectiveBuilder<
    cutlass::arch::Sm100, cutlass::arch::OpClassBlockScaledTensorOp,
    ElemA, cutlass::layout::RowMajor, 32,
    ElemB, cutlass::layout::ColumnMajor, 32,
    Acc,
    TileShape, ClusterShape,
    cutlass::gemm::collective::StageCountAutoCarveout<static_cast<int>(sizeof(typename CollectiveEpilogue::SharedStorage))>,
    cutlass::gemm::collective::KernelScheduleAuto
  >::CollectiveOp;

using GemmKernel = cutlass::gemm::kernel::GemmUniversal<
    cute::Shape<int,int,int,int>,
    CollectiveMainloop,
    CollectiveEpilogue
>;
using Gemm = cutlass::gemm::device::GemmUniversalAdapter<GemmKernel>;

// Force the device kernel symbol into the cubin without needing a host main.
auto* _anchor = &cutlass::device_kernel<GemmKernel>;


// ===== COMPILED SASS (sm_100a) =====

	.target	sm_100a

	.elftype	@"ET_EXEC"


//--------------------- .note.nv.tkinfo           --------------------------
	.section	.note.nv.tkinfo,"",@"SHT_NOTE"
	.sectionflags	@"SHF_NOTE_NV_TKINFO"
	.tkinfo
        /*0018*/ 	.word	0x00000002
        /*0030*/ 	.string	""
        /*0030*/ 	.string	"ptxas"
        /*0030*/ 	.string	"Cuda compilation tools, release 13.0, V13.0.88"
        /*0030*/ 	.string	"Build cuda_13.0.r13.0/compiler.36424714_0"
        /*0030*/ 	.string	"-arch sm_100a -m 64 "



//--------------------- .note.nv.cuinfo           --------------------------
	.section	.note.nv.cuinfo,"",@"SHT_NOTE"
	.sectionflags	@"SHF_NOTE_NV_CUINFO"
        /*0018*/ 	.short	0x0002
        /*001a*/ 	.short	0x0064
        /*001c*/ 	.short	0x0082
	.zero		2


//--------------------- .nv.info                  --------------------------
	.section	.nv.info,"",@"SHT_CUDA_INFO"
	.align	4


	//----- nvinfo : EIATTR_REGCOUNT
	.align		4
        /*0000*/ 	.byte	0x04, 0x2f
        /*0002*/ 	.short	(.L_19 - .L_18)
	.align		4
.L_18:
        /*0004*/ 	.word	index@(_ZN7cutlass13device_kernelINS_4gemm6kernel13GemmUniversalIN4cute5tupleIJiiiiEEENS1_10collective13CollectiveMmaINS1_46MainloopSm100TmaUmmaWarpSpecializedBlockScaledILi28ELi2ELi2ENS5_IJNS4_1CILi1EEENSA_ILi4EEESB_EEEEENS5_IJNSA_ILi128EEENSA_ILi64EEESG_EEENS5_IJNS_12float_e2m1_tENS_13float_ue4m3_tEEEENS5_IJNS5_IJlSB_lEEENS4_6LayoutINS5_IJNS5_IJNS5_IJNSA_ILi32EEESC_EEEiEEENS5_IJNS5_IJNSA_ILi16EEESC_EEEiEEENS5_IJSB_iEEEEEENS5_IJSS_NS5_IJNS5_IJNSA_ILi0EEESB_EEENSA_ILi512EEEEEENS5_IJSV_iEEEEEEEEEEESK_S12_NS4_8TiledMMAINS4_8MMA_AtomIJNS4_17SM100_MMA_MXF4_SSISI_SI_fSJ_Li128ELi64ELi16ELNS4_4UMMA5MajorE0ELS17_0ELNS16_7ScaleInE0ELS18_0EEEEEENSM_INS5_IJSB_SB_SB_EEENS5_IJSV_SV_SV_EEEEENS5_IJNS4_10UnderscoreES1E_S1E_EEEEENS5_IJNS4_23SM90_TMA_LOAD_MULTICASTES1H_EEENS5_IJNS4_14ComposedLayoutINS4_7SwizzleILi1ELi4ELi3EEENS4_18smem_ptr_flag_bitsILi4EEENSM_INS5_IJNSA_ILi8EEESG_EEENS5_IJSG_SB_EEEEEEENSM_INS5_IJNS5_IJNS5_IJSO_SB_EEESR_EEESB_NS5_IJSB_SB_EEEEEENS5_IJNS5_IJNS5_IJSR_SX_EEESW_EEESV_NS5_IJSC_SX_EEEEEEEEEEEvNS4_8identityENS5_IJNS4_13SM90_TMA_LOADES24_EEES22_vS23_EENS_8epilogue10collective18CollectiveEpilogueINS27_23Sm100TmaWarpSpecializedILi3ELi2ELi32ELb1ELb0EEEJSH_NS5_IJNSM_ISF_SB_EENSM_ISN_SB_EEEEENS_10bfloat16_tESL_S2F_SL_NS27_6fusion15FusionCallbacksIS2B_NS2G_17LinearCombinationIS2F_fS2F_fLNS_15FloatRoundStyleE2EEESH_S2E_JEEENS4_5SM1004TMEM4LOAD26SM100_TMEM_LOAD_32dp32b32xES24_NS1J_INS1K_ILi2ELi4ELi3EEENS1M_ILi16EEENSM_INS5_IJS1O_SN_EEENS5_IJSN_SB_EEEEEEENS4_39AutoVectorizingCopyWithAssumedAlignmentILi128EEENS4_14SM90_TMA_STOREES2V_S2X_S2X_EEEvvEEEEvNT_6ParamsE)
        /*0008*/ 	.word	0x0000006f


	//----- nvinfo : EIATTR_FRAME_SIZE
	.align		4
.L_19:
        /*000c*/ 	.byte	0x04, 0x11
        /*000e*/ 	.short	(.L_21 - .L_20)
	.align		4
.L_20:
        /*0010*/ 	.word	index@($__internal_2_$__cuda_sm10x_tcgen05_guardrail_trap_unallocated_columns_being_dealloced)
        /*0014*/ 	.word	0x00000000


	//----- nvinfo : EIATTR_FRAME_SIZE
	.align		4
.L_21:
        /*0018*/ 	.byte	0x04, 0x11
        /*001a*/ 	.short	(.L_23 - .L_22)
	.align		4
.L_22:
        /*001c*/ 	.word	index@($__internal_1_$__cuda_sm10x_tcgen05_guardrail_trap_phase_invalid_during_alloc)
        /*0020*/ 	.word	0x00000000


	//----- nvinfo : EIATTR_FRAME_SIZE
	.align		4
.L_23:
        /*0024*/ 	.byte	0x04, 0x11
        /*0026*/ 	.short	(.L_25 - .L_24)
	.align		4
.L_24:
        /*0028*/ 	.word	index@($__internal_0_$__cuda_sm10x_tcgen05_guardrail_trap_col_being_dealloced_not_returned_by_alloc)
        /*002c*/ 	.word	0x00000000


	//----- nvinfo : EIATTR_FRAME_SIZE
	.align		4
.L_25:
        /*0030*/ 	.byte	0x04, 0x11
        /*0032*/ 	.short	(.L_27 - .L_26)
	.align		4
.L_26:
        /*0034*/ 	.word	index@(_ZN7cutlass13device_kernelINS_4gemm6kernel13GemmUniversalIN4cute5tupleIJiiiiEEENS1_10collective13CollectiveMmaINS1_46MainloopSm100TmaUmmaWarpSpecializedBlockScaledILi28ELi2ELi2ENS5_IJNS4_1CILi1EEENSA_ILi4EEESB_EEEEENS5_IJNSA_ILi128EEENSA_ILi64EEESG_EEENS5_IJNS_12float_e2m1_tENS_13float_ue4m3_tEEEENS5_IJNS5_IJlSB_lEEENS4_6LayoutINS5_IJNS5_IJNS5_IJNSA_ILi32EEESC_EEEiEEENS5_IJNS5_IJNSA_ILi16EEESC_EEEiEEENS5_IJSB_iEEEEEENS5_IJSS_NS5_IJNS5_IJNSA_ILi0EEESB_EEENSA_ILi512EEEEEENS5_IJSV_iEEEEEEEEEEESK_S12_NS4_8TiledMMAINS4_8MMA_AtomIJNS4_17SM100_MMA_MXF4_SSISI_SI_fSJ_Li128ELi64ELi16ELNS4_4UMMA5MajorE0ELS17_0ELNS16_7ScaleInE0ELS18_0EEEEEENSM_INS5_IJSB_SB_SB_EEENS5_IJSV_SV_SV_EEEEENS5_IJNS4_10UnderscoreES1E_S1E_EEEEENS5_IJNS4_23SM90_TMA_LOAD_MULTICASTES1H_EEENS5_IJNS4_14ComposedLayoutINS4_7SwizzleILi1ELi4ELi3EEENS4_18smem_ptr_flag_bitsILi4EEENSM_INS5_IJNSA_ILi8EEESG_EEENS5_IJSG_SB_EEEEEEENSM_INS5_IJNS5_IJNS5_IJSO_SB_EEESR_EEESB_NS5_IJSB_SB_EEEEEENS5_IJNS5_IJNS5_IJSR_SX_EEESW_EEESV_NS5_IJSC_SX_EEEEEEEEEEEvNS4_8identityENS5_IJNS4_13SM90_TMA_LOADES24_EEES22_vS23_EENS_8epilogue10collective18CollectiveEpilogueINS27_23Sm100TmaWarpSpecializedILi3ELi2ELi32ELb1ELb0EEEJSH_NS5_IJNSM_ISF_SB_EENSM_ISN_SB_EEEEENS_10bfloat16_tESL_S2F_SL_NS27_6fusion15FusionCallbacksIS2B_NS2G_17LinearCombinationIS2F_fS2F_fLNS_15FloatRoundStyleE2EEESH_S2E_JEEENS4_5SM1004TMEM4LOAD26SM100_TMEM_LOAD_32dp32b32xES24_NS1J_INS1K_ILi2ELi4ELi3EEENS1M_ILi16EEENSM_INS5_IJS1O_SN_EEENS5_IJSN_SB_EEEEEEENS4_39AutoVectorizingCopyWithAssumedAlignmentILi128EEENS4_14SM90_TMA_STOREES2V_S2X_S2X_EEEvvEEEEvNT_6ParamsE)
        /*0038*/ 	.word	0x00000000


	//----- nvinfo : EIATTR_MIN_STACK_SIZE
	.align		4
.L_27:
        /*003c*/ 	.byte	0x04, 0x12
        /*003e*/ 	.short	(.L_29 - .L_28)
	.align		4
.L_28:
        /*0040*/ 	.word	index@(_ZN7cutlass13device_kernelINS_4gemm6kernel13GemmUniversalIN4cute5tupleIJiiiiEEENS1_10collective13CollectiveMmaINS1_46MainloopSm100TmaUmmaWarpSpecializedBlockScaledILi28ELi2ELi2ENS5_IJNS4_1CILi1EEENSA_ILi4EEESB_EEEEENS5_IJNSA_ILi128EEENSA_ILi64EEESG_EEENS5_IJNS_12float_e2m1_tENS_13float_ue4m3_tEEEENS5_IJNS5_IJlSB_lEEENS4_6LayoutINS5_IJNS5_IJNS5_IJNSA_ILi32EEESC_EEEiEEENS5_IJNS5_IJNSA_ILi16EEESC_EEEiEEENS5_IJSB_iEEEEEENS5_IJSS_NS5_IJNS5_IJNSA_ILi0EEESB_EEENSA_ILi512EEEEEENS5_IJSV_iEEEEEEEEEEESK_S12_NS4_8TiledMMAINS4_8MMA_AtomIJNS4_17SM100_MMA_MXF4_SSISI_SI_fSJ_Li128ELi64ELi16ELNS4_4UMMA5MajorE0ELS17_0ELNS16_7ScaleInE0ELS18_0EEEEEENSM_INS5_IJSB_SB_SB_EEENS5_IJSV_SV_SV_EEEEENS5_IJNS4_10UnderscoreES1E_S1E_EEEEENS5_IJNS4_23SM90_TMA_LOAD_MULTICASTES1H_EEENS5_IJNS4_14ComposedLayoutINS4_7SwizzleILi1ELi4ELi3EEENS4_18smem_ptr_flag_bitsILi4EEENSM_INS5_IJNSA_ILi8EEESG_EEENS5_IJSG_SB_EEEEEEENSM_INS5_IJNS5_IJNS5_IJSO_SB_EEESR_EEESB_NS5_IJSB_SB_EEEEEENS5_IJNS5_IJNS5_IJSR_SX_EEESW_EEESV_NS5_IJSC_SX_EEEEEEEEEEEvNS4_8identityENS5_IJNS4_13SM90_TMA_LOADES24_EEES22_vS23_EENS_8epilogue10collective18CollectiveEpilogueINS27_23Sm100TmaWarpSpecializedILi3ELi2ELi32ELb1ELb0EEEJSH_NS5_IJNSM_ISF_SB_EENSM_ISN_SB_EEEEENS_10bfloat16_tESL_S2F_SL_NS27_6fusion15FusionCallbacksIS2B_NS2G_17LinearCombinationIS2F_fS2F_fLNS_15FloatRoundStyleE2EEESH_S2E_JEEENS4_5SM1004TMEM4LOAD26SM100_TMEM_LOAD_32dp32b32xES24_NS1J_INS1K_ILi2ELi4ELi3EEENS1M_ILi16EEENSM_INS5_IJS1O_SN_EEENS5_IJSN_SB_EEEEEEENS4_39AutoVectorizingCopyWithAssumedAlignmentILi128EEENS4_14SM90_TMA_STOREES2V_S2X_S2X_EEEvvEEEEvNT_6ParamsE)
        /*0044*/ 	.word	0x00000000
.L_29:


//--------------------- .nv.compat                --------------------------
	.section	.nv.compat,"",@"SHT_CUDA_COMPAT_INFO"
	.align	4
        /*0000*/ 	.byte	0x02, 0x09, 0x01, 0x00, 0x02, 0x02, 0x02, 0x00, 0x02, 0x05, 0x05, 0x00, 0x03, 0x07, 0x01, 0x01
        /*0010*/ 	.byte	0x02, 0x03, 0x01, 0x00, 0x02, 0x06, 0x01, 0x00, 0x04, 0x0b, 0x08, 0x00, 0x09, 0x00, 0x00, 0x00
        /*0020*/ 	.byte	0x00, 0x00, 0x00, 0x00


//--------------------- .nv.info._ZN7cutlass13device_kernelINS_4gemm6kernel13GemmUniversalIN4cute5tupleIJiiiiEEENS1_10collective13CollectiveMmaINS1_46MainloopSm100TmaUmmaWarpSpecializedBlockScaledILi28ELi2ELi2ENS5_IJNS4_1CILi1EEENSA_ILi4EEESB_EEEEENS5_IJNSA_ILi128EEENSA_ILi64EEESG_EEENS5_IJNS_12float_e2m1_tENS_13float_ue4m3_tEEEENS5_IJNS5_IJlSB_lEEENS4_6LayoutINS5_IJNS5_IJNS5_IJNSA_ILi32EEESC_EEEiEEENS5_IJNS5_IJNSA_ILi16EEESC_EEEiEEENS5_IJSB_iEEEEEENS5_IJSS_NS5_IJNS5_IJNSA_ILi0EEESB_EEENSA_ILi512EEEEEENS5_IJSV_iEEEEEEEEEEESK_S12_NS4_8TiledMMAINS4_8MMA_AtomIJNS4_17SM100_MMA_MXF4_SSISI_SI_fSJ_Li128ELi64ELi16ELNS4_4UMMA5MajorE0ELS17_0ELNS16_7ScaleInE0ELS18_0EEEEEENSM_INS5_IJSB_SB_SB_EEENS5_IJSV_SV_SV_EEEEENS5_IJNS4_10UnderscoreES1E_S1E_EEEEENS5_IJNS4_23SM90_TMA_LOAD_MULTICASTES1H_EEENS5_IJNS4_14ComposedLayoutINS4_7SwizzleILi1ELi4ELi3EEENS4_18smem_ptr_flag_bitsILi4EEENSM_INS5_IJNSA_ILi8EEESG_EEENS5_IJSG_SB_EEEEEEENSM_INS5_IJNS5_IJNS5_IJSO_SB_EEESR_EEESB_NS5_IJSB_SB_EEEEEENS5_IJNS5_IJNS5_IJSR_SX_EEESW_EEESV_NS5_IJSC_SX_EEEEEEEEEEEvNS4_8identityENS5_IJNS4_13SM90_TMA_LOADES24_EEES22_vS23_EENS_8epilogue10collective18CollectiveEpilogueINS27_23Sm100TmaWarpSpecializedILi3ELi2ELi32ELb1ELb0EEEJSH_NS5_IJNSM_ISF_SB_EENSM_ISN_SB_EEEEENS_10bfloat16_tESL_S2F_SL_NS27_6fusion15FusionCallbacksIS2B_NS2G_17LinearCombinationIS2F_fS2F_fLNS_15FloatRoundStyleE2EEESH_S2E_JEEENS4_5SM1004TMEM4LOAD26SM100_TMEM_LOAD_32dp32b32xES24_NS1J_INS1K_ILi2ELi4ELi3EEENS1M_ILi16EEENSM_INS5_IJS1O_SN_EEENS5_IJSN_SB_EEEEEEENS4_39AutoVectorizingCopyWithAssumedAlignmentILi128EEENS4_14SM90_TMA_STOREES2V_S2X_S2X_EEEvvEEEEvNT_6ParamsE --------------------------
	.section	.nv.info._ZN7cutlass13device_kernelINS_4gemm6kernel13GemmUniversalIN4cute5tupleIJiiiiEEENS1_10collective13CollectiveMmaINS1_46MainloopSm100TmaUmmaWarpSpecializedBlockScaledILi28ELi2ELi2ENS5_IJNS4_1CILi1EEENSA_ILi4EEESB_EEEEENS5_IJNSA_ILi128EEENSA_ILi64EEESG_EEENS5_IJNS_12float_e2m1_tENS_13float_ue4m3_tEEEENS5_IJNS5_IJlSB_lEEENS4_6LayoutINS5_IJNS5_IJNS5_IJNSA_ILi32EEESC_EEEiEEENS5_IJNS5_IJNSA_ILi16EEESC_EEEiEEENS5_IJSB_iEEEEEENS5_IJSS_NS5_IJNS5_IJNSA_ILi0EEESB_EEENSA_ILi512EEEEEENS5_IJSV_iEEEEEEEEEEESK_S12_NS4_8TiledMMAINS4_8MMA_AtomIJNS4_17SM100_MMA_MXF4_SSISI_SI_fSJ_Li128ELi64ELi16ELNS4_4UMMA5MajorE0ELS17_0ELNS16_7ScaleInE0ELS18_0EEEEEENSM_INS5_IJSB_SB_SB_EEENS5_IJSV_SV_SV_EEEEENS5_IJNS4_10UnderscoreES1E_S1E_EEEEENS5_IJNS4_23SM90_TMA_LOAD_MULTICASTES1H_EEENS5_IJNS4_14ComposedLayoutINS4_7SwizzleILi1ELi4ELi3EEENS4_18smem_ptr_flag_bitsILi4EEENSM_INS5_IJNSA_ILi8EEESG_EEENS5_IJSG_SB_EEEEEEENSM_INS5_IJNS5_IJNS5_IJSO_SB_EEESR_EEESB_NS5_IJSB_SB_EEEEEENS5_IJNS5_IJNS5_IJSR_SX_EEESW_EEESV_NS5_IJSC_SX_EEEEEEEEEEEvNS4_8identityENS5_IJNS4_13SM90_TMA_LOADES24_EEES22_vS23_EENS_8epilogue10collective18CollectiveEpilogueINS27_23Sm100TmaWarpSpecializedILi3ELi2ELi32ELb1ELb0EEEJSH_NS5_IJNSM_ISF_SB_EENSM_ISN_SB_EEEEENS_10bfloat16_tESL_S2F_SL_NS27_6fusion15FusionCallbacksIS2B_NS2G_17LinearCombinationIS2F_fS2F_fLNS_15FloatRoundStyleE2EEESH_S2E_JEEENS4_5SM1004TMEM4LOAD26SM100_TMEM_LOAD_32dp32b32xES24_NS1J_INS1K_ILi2ELi4ELi3EEENS1M_ILi16EEENSM_INS5_IJS1O_SN_EEENS5_IJSN_SB_EEEEEEENS4_39AutoVectorizingCopyWithAssumedAlignmentILi128EEENS4_14SM90_TMA_STOREES2V_S2X_S2X_EEEvvEEEEvNT_6ParamsE,"",@"SHT_CUDA_INFO"
	.sectionflags	@""
	.align	4


	//----- nvinfo : EIATTR_CUDA_API_VERSION
	.align		4
        /*0000*/ 	.byte	0x04, 0x37
        /*0002*/ 	.short	(.L_31 - .L_30)
.L_30:
        /*0004*/ 	.word	0x00000082


	//----- nvinfo : EIATTR_KPARAM_INFO
	.align		4
.L_31:
        /*0008*/ 	.byte	0x04, 0x17
        /*000a*/ 	.short	(.L_33 - .L_32)
.L_32:
        /*000c*/ 	.word	0x00000000
        /*0010*/ 	.short	0x0000
        /*0012*/ 	.short	0x0000
        /*0014*/ 	.byte	0x00, 0xf0, 0x01, 0x30


	//----- nvinfo : EIATTR_AT_ENTRY_FRAGMENTS
	.align		4
.L_33:
        /*0018*/ 	.byte	0x04, 0x4f
        /*001a*/ 	.short	(.L_35 - .L_34)


	//   ....[0]....
.L_34:
        /*001c*/ 	.word	0x00000006


	//----- nvinfo : EIATTR_RESERVED_SMEM_USED
	.align		4
.L_35:
        /*0020*/ 	.byte	0x01, 0x41
	.zero		2


	//----- nvinfo : EIATTR_SPARSE_MMA_MASK
	.align		4
        /*0024*/ 	.byte	0x03, 0x50
        /*0026*/ 	.short	0x0000


	//----- nvinfo : EIATTR_TCGEN05_1CTA_USED
	.align		4
        /*0028*/ 	.byte	0x01, 0x51
	.zero		2


	//----- nvinfo : EIATTR_MAXREG_COUNT
	.align		4
        /*002c*/ 	.byte	0x03, 0x1b
        /*002e*/ 	.short	0x00ff


	//----- nvinfo : EIATTR_NUM_BARRIERS
	.align		4
        /*0030*/ 	.byte	0x02, 0x4c
        /*0032*/ 	.byte	0x07
	.zero		1


	//----- nvinfo : EIATTR_EXTERNS
	.align		4
        /*0034*/ 	.byte	0x04, 0x0f
        /*0036*/ 	.short	(.L_37 - .L_36)


	//   ....[0]....
	.align		4
.L_36:
        /*0038*/ 	.word	index@(__assertfail)


	//----- nvinfo : EIATTR_MERCURY_ISA_VERSION
	.align		4
.L_37:
        /*003c*/ 	.byte	0x03, 0x5f
        /*003e*/ 	.short	0x0101


	//----- nvinfo : EIATTR_INT_WARP_WIDE_INSTR_OFFSETS
	.align		4
        /*0040*/ 	.byte	0x04, 0x31
        /*0042*/ 	.short	(.L_39 - .L_38)


	//   ....[0]....
.L_38:
        /*0044*/ 	.word	0x00002730


	//   ....[1]....
        /*0048*/ 	.word	0x000052f0


	//   ....[2]....
        /*004c*/ 	.word	0x00005320


	//   ....[3]....
        /*0050*/ 	.word	0x00005370


	//   ....[4]....
        /*0054*/ 	.word	0x00005c10


	//   ....[5]....
        /*0058*/ 	.word	0x00005c80


	//   ....[6]....
        /*005c*/ 	.word	0x00005ef0


	//   ....[7]....
        /*0060*/ 	.word	0x00006060


	//----- nvinfo : EIATTR_COOP_GROUP_MASK_REGIDS
	.align		4
.L_39:
        /*0064*/ 	.byte	0x04, 0x29
        /*0066*/ 	.short	(.L_41 - .L_40)


	//   ....[0]....
.L_40:
        /*0068*/ 	.word	0xffffffff


	//   ....[1]....
        /*006c*/ 	.word	0xffffffff


	//   ....[2]....
        /*0070*/ 	.word	0xffffffff


	//   ....[3]....
        /*0074*/ 	.word	0xffffffff


	//   ....[4]....
        /*0078*/ 	.word	0xffffffff


	//   ....[5]....
        /*007c*/ 	.word	0xffffffff


	//   ....[6]....
        /*0080*/ 	.word	0xffffffff


	//   ....[7]....
        /*0084*/ 	.word	0xffffffff


	//   ....[8]....
        /*0088*/ 	.word	0xffffffff


	//   ....[9]....
        /*008c*/ 	.word	0xffffffff


	//   ....[10]....
        /*0090*/ 	.word	0xffffffff


	//   ....[11]....
        /*0094*/ 	.word	0xffffffff


	//   ....[12]....
        /*0098*/ 	.word	0xffffffff


	//   ....[13]....
        /*009c*/ 	.word	0xffffffff


	//----- nvinfo : EIATTR_COOP_GROUP_INSTR_OFFSETS
	.align		4
.L_41:
        /*00a0*/ 	.byte	0x04, 0x28
        /*00a2*/ 	.short	(.L_43 - .L_42)


	//   ....[0]....
.L_42:
        /*00a4*/ 	.word	0x00000090


	//   ....[1]....
        /*00a8*/ 	.word	0x00000530


	//   ....[2]....
        /*00ac*/ 	.word	0x00000a10


	//   ....[3]....
        /*00b0*/ 	.word	0x00000b90


	//   ....[4]....
        /*00b4*/ 	.word	0x00000c90


	//   ....[5]....
        /*00b8*/ 	.word	0x00000e00


	//   ....[6]....
        /*00bc*/ 	.word	0x00000f60


	//   ....[7]....
        /*00c0*/ 	.word	0x00001110


	//   ....[8]....
        /*00c4*/ 	.word	0x00002610


	//   ....[9]....
        /*00c8*/ 	.word	0x00004180


	//   ....[10]....
        /*00cc*/ 	.word	0x00004390


	//   ....[11]....
        /*00d0*/ 	.word	0x000043c0


	//   ....[12]....
        /*00d4*/ 	.word	0x000051e0


	//   ....[13]....
        /*00d8*/ 	.word	0x00005410


	//----- nvinfo : EIATTR_VRC_CTA_INIT_COUNT
	.align		4
.L_43:
        /*00dc*/ 	.byte	0x02, 0x4a
        /*00de*/ 	.byte	0x80
	.zero		1


	//----- nvinfo : EIATTR_SYSCALL_OFFSETS
	.align		4
        /*00e0*/ 	.byte	0x04, 0x46
        /*00e2*/ 	.short	(.L_45 - .L_44)


	//   ....[0]....
.L_44:
        /*00e4*/ 	.word	0x00006bd0


	//   ....[1]....
        /*00e8*/ 	.word	0x00006cc0


	//   ....[2]....
        /*00ec*/ 	.word	0x00007500


	//   ....[3]....
        /*00f0*/ 	.word	0x000081b0


	//----- nvinfo : EIATTR_MBARRIER_INSTR_OFFSETS
	.align		4
.L_45:
        /*00f4*/ 	.byte	0x04, 0x39
        /*00f6*/ 	.short	(.L_47 - .L_46)


	//   ....[0]....
.L_46:
        /*00f8*/ 	.word	0x00000670
        /*00fc*/ 	.word	0x000000ff
        /*0100*/ 	.word	0x00000000
        /*0104*/ 	.short	0x0100
        /*0106*/ 	.byte	0x07
	.zero		1


	//   ....[1]....
        /*0108*/ 	.word	0x00000680
        /*010c*/ 	.word	0x000000ff
        /*0110*/ 	.word	0x000000e0
        /*0114*/ 	.short	0x0100
        /*0116*/ 	.byte	0x07
	.zero		1


	//   ....[2]....
        /*0118*/ 	.word	0x00000690
        /*011c*/ 	.word	0x000000ff
        /*0120*/ 	.word	0x00000008
        /*0124*/ 	.short	0x0100
        /*0126*/ 	.byte	0x07
	.zero		1


	//   ....[3]....
        /*0128*/ 	.word	0x000006a0
        /*012c*/ 	.word	0x000000ff
        /*0130*/ 	.word	0x000000e8
        /*0134*/ 	.short	0x0100
        /*0136*/ 	.byte	0x07
	.zero		1


	//   ....[4]....
        /*0138*/ 	.word	0x000006b0
        /*013c*/ 	.word	0x000000ff
        /*0140*/ 	.word	0x00000010
        /*0144*/ 	.short	0x0100
        /*0146*/ 	.byte	0x07
	.zero		1


	//   ....[5]....
        /*0148*/ 	.word	0x000006c0
        /*014c*/ 	.word	0x000000ff
        /*0150*/ 	.word	0x000000f0
        /*0154*/ 	.short	0x0100
        /*0156*/ 	.byte	0x07
	.zero		1


	//   ....[6]....
        /*0158*/ 	.word	0x000006d0
        /*015c*/ 	.word	0x000000ff
        /*0160*/ 	.word	0x00000018
        /*0164*/ 	.short	0x0100
        /*0166*/ 	.byte	0x07
	.zero		1


	//   ....[7]....
        /*0168*/ 	.word	0x000006e0
        /*016c*/ 	.word	0x000000ff
        /*0170*/ 	.word	0x000000f8
        /*0174*/ 	.short	0x0100
        /*0176*/ 	.byte	0x07
	.zero		1


	//   ....[8]....
        /*0178*/ 	.word	0x000006f0
        /*017c*/ 	.word	0x000000ff
        /*0180*/ 	.word	0x00000020
        /*0184*/ 	.short	0x0100
        /*0186*/ 	.byte	0x07
	.zero		1


	//   ....[9]....
        /*0188*/ 	.word	0x00000700
        /*018c*/ 	.word	0x000000ff
        /*0190*/ 	.word	0x00000100
        /*0194*/ 	.short	0x0100
        /*0196*/ 	.byte	0x07
	.zero		1


	//   ....[10]....
        /*0198*/ 	.word	0x00000710
        /*019c*/ 	.word	0x000000ff
        /*01a0*/ 	.word	0x00000028
        /*01a4*/ 	.short	0x0100
        /*01a6*/ 	.byte	0x07
	.zero		1


	//   ....[11]....
        /*01a8*/ 	.word	0x00000720
        /*01ac*/ 	.word	0x000000ff
        /*01b0*/ 	.word	0x00000108
        /*01b4*/ 	.short	0x0100
        /*01b6*/ 	.byte	0x07
	.zero		1


	//   ....[12]....
        /*01b8*/ 	.word	0x00000730
        /*01bc*/ 	.word	0x000000ff
        /*01c0*/ 	.word	0x00000030
        /*01c4*/ 	.short	0x0100
        /*01c6*/ 	.byte	0x07
	.zero		1


	//   ....[13]....
        /*01c8*/ 	.word	0x00000740
        /*01cc*/ 	.word	0x000000ff
        /*01d0*/ 	.word	0x00000110
        /*01d4*/ 	.short	0x0100
        /*01d6*/ 	.byte	0x07
	.zero		1


	//   ....[14]....
        /*01d8*/ 	.word	0x00000750
        /*01dc*/ 	.word	0x000000ff
        /*01e0*/ 	.word	0x00000038
        /*01e4*/ 	.short	0x0100
        /*01e6*/ 	.byte	0x07
	.zero		1


	//   ....[15]....
        /*01e8*/ 	.word	0x00000760
        /*01ec*/ 	.word	0x000000ff
        /*01f0*/ 	.word	0x00000118
        /*01f4*/ 	.short	0x0100
        /*01f6*/ 	.byte	0x07
	.zero		1


	//   ....[16]....
        /*01f8*/ 	.word	0x00000770
        /*01fc*/ 	.word	0x000000ff
        /*0200*/ 	.word	0x00000040
        /*0204*/ 	.short	0x0100
        /*0206*/ 	.byte	0x07
	.zero		1


	//   ....[17]....
        /*0208*/ 	.word	0x00000780
        /*020c*/ 	.word	0x000000ff
        /*0210*/ 	.word	0x00000120
        /*0214*/ 	.short	0x0100
        /*0216*/ 	.byte	0x07
	.zero		1


	//   ....[18]....
        /*0218*/ 	.word	0x00000790
        /*021c*/ 	.word	0x000000ff
        /*0220*/ 	.word	0x00000048
        /*0224*/ 	.short	0x0100
        /*0226*/ 	.byte	0x07
	.zero		1


	//   ....[19]....
        /*0228*/ 	.word	0x000007a0
        /*022c*/ 	.word	0x000000ff
        /*0230*/ 	.word	0x00000128
        /*0234*/ 	.short	0x0100
        /*0236*/ 	.byte	0x07
	.zero		1


	//   ....[20]....
        /*0238*/ 	.word	0x000007b0
        /*023c*/ 	.word	0x000000ff
        /*0240*/ 	.word	0x00000050
        /*0244*/ 	.short	0x0100
        /*0246*/ 	.byte	0x07
	.zero		1


	//   ....[21]....
        /*0248*/ 	.word	0x000007c0
        /*024c*/ 	.word	0x000000ff
        /*0250*/ 	.word	0x00000130
        /*0254*/ 	.short	0x0100
        /*0256*/ 	.byte	0x07
	.zero		1


	//   ....[22]....
        /*0258*/ 	.word	0x000007d0
        /*025c*/ 	.word	0x000000ff
        /*0260*/ 	.word	0x00000058
        /*0264*/ 	.short	0x0100
        /*0266*/ 	.byte	0x07
	.zero		1


	//   ....[23]....
        /*0268*/ 	.word	0x000007e0
        /*026c*/ 	.word	0x000000ff
        /*0270*/ 	.word	0x00000138
        /*0274*/ 	.short	0x0100
        /*0276*/ 	.byte	0x07
	.zero		1


	//   ....[24]....
        /*0278*/ 	.word	0x000007f0
        /*027c*/ 	.word	0x000000ff
        /*0280*/ 	.word	0x00000060
        /*0284*/ 	.short	0x0100
        /*0286*/ 	.byte	0x07
	.zero		1


	//   ....[25]....
        /*0288*/ 	.word	0x00000800
        /*028c*/ 	.word	0x000000ff
        /*0290*/ 	.word	0x00000140
        /*0294*/ 	.short	0x0100
        /*0296*/ 	.byte	0x07
	.zero		1


	//   ....[26]....
        /*0298*/ 	.word	0x00000810
        /*029c*/ 	.word	0x000000ff
        /*02a0*/ 	.word	0x00000068
        /*02a4*/ 	.short	0x0100
        /*02a6*/ 	.byte	0x07
	.zero		1


	//   ....[27]....
        /*02a8*/ 	.word	0x00000820
        /*02ac*/ 	.word	0x000000ff
        /*02b0*/ 	.word	0x00000148
        /*02b4*/ 	.short	0x0100
        /*02b6*/ 	.byte	0x07
	.zero		1


	//   ....[28]....
        /*02b8*/ 	.word	0x00000830
        /*02bc*/ 	.word	0x000000ff
        /*02c0*/ 	.word	0x00000070
        /*02c4*/ 	.short	0x0100
        /*02c6*/ 	.byte	0x07
	.zero		1


	//   ....[29]....
        /*02c8*/ 	.word	0x00000840
        /*02cc*/ 	.word	0x000000ff
        /*02d0*/ 	.word	0x00000150
        /*02d4*/ 	.short	0x0100
        /*02d6*/ 	.byte	0x07
	.zero		1


	//   ....[30]....
        /*02d8*/ 	.word	0x00000850
        /*02dc*/ 	.word	0x000000ff
        /*02e0*/ 	.word	0x00000078
        /*02e4*/ 	.short	0x0100
        /*02e6*/ 	.byte	0x07
	.zero		1


	//   ....[31]....
        /*02e8*/ 	.word	0x00000860
        /*02ec*/ 	.word	0x000000ff
        /*02f0*/ 	.word	0x00000158
        /*02f4*/ 	.short	0x0100
        /*02f6*/ 	.byte	0x07
	.zero		1


	//   ....[32]....
        /*02f8*/ 	.word	0x00000870
        /*02fc*/ 	.word	0x000000ff
        /*0300*/ 	.word	0x00000080
        /*0304*/ 	.short	0x0100
        /*0306*/ 	.byte	0x07
	.zero		1


	//   ....[33]....
        /*0308*/ 	.word	0x00000880
        /*030c*/ 	.word	0x000000ff
        /*0310*/ 	.word	0x00000160
        /*0314*/ 	.short	0x0100
        /*0316*/ 	.byte	0x07
	.zero		1


	//   ....[34]....
        /*0318*/ 	.word	0x00000890
        /*031c*/ 	.word	0x000000ff
        /*0320*/ 	.word	0x00000088
        /*0324*/ 	.short	0x0100
        /*0326*/ 	.byte	0x07
	.zero		1


	//   ....[35]....
        /*0328*/ 	.word	0x000008a0
        /*032c*/ 	.word	0x000000ff
        /*0330*/ 	.word	0x00000168
        /*0334*/ 	.short	0x0100
        /*0336*/ 	.byte	0x07
	.zero		1


	//   ....[36]....
        /*0338*/ 	.word	0x000008b0
        /*033c*/ 	.word	0x000000ff
        /*0340*/ 	.word	0x00000090
        /*0344*/ 	.short	0x0100
        /*0346*/ 	.byte	0x07
	.zero		1


	//   ....[37]....
        /*0348*/ 	.word	0x000008c0
        /*034c*/ 	.word	0x000000ff
        /*0350*/ 	.word	0x00000170
        /*0354*/ 	.short	0x0100
        /*0356*/ 	.byte	0x07
	.zero		1


	//   ....[38]....
        /*0358*/ 	.word	0x000008d0
        /*035c*/ 	.word	0x000000ff
        /*0360*/ 	.word	0x00000098
        /*0364*/ 	.short	0x0100
        /*0366*/ 	.byte	0x07
	.zero		1


	//   ....[39]....
        /*0368*/ 	.word	0x000008e0
        /*036c*/ 	.word	0x000000ff
        /*0370*/ 	.word	0x00000178
        /*0374*/ 	.short	0x0100
        /*0376*/ 	.byte	0x07
	.zero		1


	//   ....[40]....
        /*0378*/ 	.word	0x000008f0
        /*037c*/ 	.word	0x000000ff
        /*0380*/ 	.word	0x000000a0
        /*0384*/ 	.short	0x0100
        /*0386*/ 	.byte	0x07
	.zero		1


	//   ....[41]....
        /*0388*/ 	.word	0x00000900
        /*038c*/ 	.word	0x000000ff
        /*0390*/ 	.word	0x00000180
        /*0394*/ 	.short	0x0100
        /*0396*/ 	.byte	0x07
	.zero		1


	//   ....[42]....
        /*0398*/ 	.word	0x00000910
        /*039c*/ 	.word	0x000000ff
        /*03a0*/ 	.word	0x000000a8
        /*03a4*/ 	.short	0x0100
        /*03a6*/ 	.byte	0x07
	.zero		1


	//   ....[43]....
        /*03a8*/ 	.word	0x00000920
        /*03ac*/ 	.word	0x000000ff
        /*03b0*/ 	.word	0x00000188
        /*03b4*/ 	.short	0x0100
        /*03b6*/ 	.byte	0x07
	.zero		1


	//   ....[44]....
        /*03b8*/ 	.word	0x00000930
        /*03bc*/ 	.word	0x000000ff
        /*03c0*/ 	.word	0x000000b0
        /*03c4*/ 	.short	0x0100
        /*03c6*/ 	.byte	0x07
	.zero		1


	//   ....[45]....
        /*03c8*/ 	.word	0x00000940
        /*03cc*/ 	.word	0x000000ff
        /*03d0*/ 	.word	0x00000190
        /*03d4*/ 	.short	0x0100
        /*03d6*/ 	.byte	0x07
	.zero		1


	//   ....[46]....
        /*03d8*/ 	.word	0x00000950
        /*03dc*/ 	.word	0x000000ff
        /*03e0*/ 	.word	0x000000b8
        /*03e4*/ 	.short	0x0100
        /*03e6*/ 	.byte	0x07
	.zero		1


	//   ....[47]....
        /*03e8*/ 	.word	0x00000960
        /*03ec*/ 	.word	0x000000ff
        /*03f0*/ 	.word	0x00000198
        /*03f4*/ 	.short	0x0100
        /*03f6*/ 	.byte	0x07
	.zero		1


	//   ....[48]....
        /*03f8*/ 	.word	0x00000970
        /*03fc*/ 	.word	0x000000ff
        /*0400*/ 	.word	0x000000c0
        /*0404*/ 	.short	0x0100
        /*0406*/ 	.byte	0x07
	.zero		1


	//   ....[49]....
        /*0408*/ 	.word	0x00000980
        /*040c*/ 	.word	0x000000ff
        /*0410*/ 	.word	0x000001a0
        /*0414*/ 	.short	0x0100
        /*0416*/ 	.byte	0x07
	.zero		1


	//   ....[50]....
        /*0418*/ 	.word	0x00000990
        /*041c*/ 	.word	0x000000ff
        /*0420*/ 	.word	0x000000c8
        /*0424*/ 	.short	0x0100
        /*0426*/ 	.byte	0x07
	.zero		1


	//   ....[51]....
        /*0428*/ 	.word	0x000009a0
        /*042c*/ 	.word	0x000000ff
        /*0430*/ 	.word	0x000001a8
        /*0434*/ 	.short	0x0100
        /*0436*/ 	.byte	0x07
	.zero		1


	//   ....[52]....
        /*0438*/ 	.word	0x000009b0
        /*043c*/ 	.word	0x000000ff
        /*0440*/ 	.word	0x000000d0
        /*0444*/ 	.short	0x0100
        /*0446*/ 	.byte	0x07
	.zero		1


	//   ....[53]....
        /*0448*/ 	.word	0x000009c0
        /*044c*/ 	.word	0x000000ff
        /*0450*/ 	.word	0x000001b0
        /*0454*/ 	.short	0x0100
        /*0456*/ 	.byte	0x07
	.zero		1


	//   ....[54]....
        /*0458*/ 	.word	0x000009d0
        /*045c*/ 	.word	0x000000ff
        /*0460*/ 	.word	0x000000d8
        /*0464*/ 	.short	0x0100
        /*0466*/ 	.byte	0x07
	.zero		1


	//   ....[55]....
        /*0468*/ 	.word	0x000009e0
        /*046c*/ 	.word	0x000000ff
        /*0470*/ 	.word	0x000001b8
        /*0474*/ 	.short	0x0100
        /*0476*/ 	.byte	0x07
	.zero		1


	//   ....[56]....
        /*0478*/ 	.word	0x00000b20
        /*047c*/ 	.word	0x000000ff
        /*0480*/ 	.word	0x000001c0
        /*0484*/ 	.short	0x0100
        /*0486*/ 	.byte	0x07
	.zero		1


	//   ....[57]....
        /*0488*/ 	.word	0x00000b30
        /*048c*/ 	.word	0x000000ff
        /*0490*/ 	.word	0x000001d8
        /*0494*/ 	.short	0x0100
        /*0496*/ 	.byte	0x07
	.zero		1


	//   ....[58]....
        /*0498*/ 	.word	0x00000b40
        /*049c*/ 	.word	0x000000ff
        /*04a0*/ 	.word	0x000001c8
        /*04a4*/ 	.short	0x0100
        /*04a6*/ 	.byte	0x07
	.zero		1


	//   ....[59]....
        /*04a8*/ 	.word	0x00000b50
        /*04ac*/ 	.word	0x000000ff
        /*04b0*/ 	.word	0x000001e0
        /*04b4*/ 	.short	0x0100
        /*04b6*/ 	.byte	0x07
	.zero		1


	//   ....[60]....
        /*04b8*/ 	.word	0x00000b60
        /*04bc*/ 	.word	0x000000ff
        /*04c0*/ 	.word	0x000001d0
        /*04c4*/ 	.short	0x0100
        /*04c6*/ 	.byte	0x07
	.zero		1


	//   ....[61]....
        /*04c8*/ 	.word	0x00000b70
        /*04cc*/ 	.word	0x000000ff
        /*04d0*/ 	.word	0x000001e8
        /*04d4*/ 	.short	0x0100
        /*04d6*/ 	.byte	0x07
	.zero		1


	//   ....[62]....
        /*04d8*/ 	.word	0x00000c60
        /*04dc*/ 	.word	0x000000ff
        /*04e0*/ 	.word	0x000001f0
        /*04e4*/ 	.short	0x0100
        /*04e6*/ 	.byte	0x05
	.zero		1


	//   ....[63]....
        /*04e8*/ 	.word	0x00000c70
        /*04ec*/ 	.word	0x000000ff
        /*04f0*/ 	.word	0x000001f8
        /*04f4*/ 	.short	0x0100
        /*04f6*/ 	.byte	0x05
	.zero		1


	//   ....[64]....
        /*04f8*/ 	.word	0x00000db0
        /*04fc*/ 	.word	0x000000ff
        /*0500*/ 	.word	0x00000200
        /*0504*/ 	.short	0x0100
        /*0506*/ 	.byte	0x05
	.zero		1


	//   ....[65]....
        /*0508*/ 	.word	0x00000dc0
        /*050c*/ 	.word	0x000000ff
        /*0510*/ 	.word	0x00000210
        /*0514*/ 	.short	0x0100
        /*0516*/ 	.byte	0x05
	.zero		1


	//   ....[66]....
        /*0518*/ 	.word	0x00000dd0
        /*051c*/ 	.word	0x000000ff
        /*0520*/ 	.word	0x00000208
        /*0524*/ 	.short	0x0100
        /*0526*/ 	.byte	0x05
	.zero		1


	//   ....[67]....
        /*0528*/ 	.word	0x00000de0
        /*052c*/ 	.word	0x000000ff
        /*0530*/ 	.word	0x00000218
        /*0534*/ 	.short	0x0100
        /*0536*/ 	.byte	0x05
	.zero		1


	//   ....[68]....
        /*0538*/ 	.word	0x00000f10
        /*053c*/ 	.word	0x000000ff
        /*0540*/ 	.word	0x00000220
        /*0544*/ 	.short	0x0100
        /*0546*/ 	.byte	0x07
	.zero		1


	//   ....[69]....
        /*0548*/ 	.word	0x00000f20
        /*054c*/ 	.word	0x000000ff
        /*0550*/ 	.word	0x00000230
        /*0554*/ 	.short	0x0100
        /*0556*/ 	.byte	0x07
	.zero		1


	//   ....[70]....
        /*0558*/ 	.word	0x00000f30
        /*055c*/ 	.word	0x000000ff
        /*0560*/ 	.word	0x00000228
        /*0564*/ 	.short	0x0100
        /*0566*/ 	.byte	0x07
	.zero		1


	//   ....[71]....
        /*0568*/ 	.word	0x00000f40
        /*056c*/ 	.word	0x000000ff
        /*0570*/ 	.word	0x00000238
        /*0574*/ 	.short	0x0100
        /*0576*/ 	.byte	0x07
	.zero		1


	//   ....[72]....
        /*0578*/ 	.word	0x00001030
        /*057c*/ 	.word	0x000000ff
        /*0580*/ 	.word	0x00000240
        /*0584*/ 	.short	0x0100
        /*0586*/ 	.byte	0x05
	.zero		1


	//   ....[73]....
        /*0588*/ 	.word	0x00001040
        /*058c*/ 	.word	0x000000ff
        /*0590*/ 	.word	0x00000250
        /*0594*/ 	.short	0x0100
        /*0596*/ 	.byte	0x05
	.zero		1


	//   ....[74]....
        /*0598*/ 	.word	0x00001050
        /*059c*/ 	.word	0x000000ff
        /*05a0*/ 	.word	0x00000248
        /*05a4*/ 	.short	0x0100
        /*05a6*/ 	.byte	0x05
	.zero		1


	//   ....[75]....
        /*05a8*/ 	.word	0x00001060
        /*05ac*/ 	.word	0x000000ff
        /*05b0*/ 	.word	0x00000258
        /*05b4*/ 	.short	0x0100
        /*05b6*/ 	.byte	0x05
	.zero		1


	//   ....[76]....
        /*05b8*/ 	.word	0x00001bb0
        /*05bc*/ 	.word	0x00000002
        /*05c0*/ 	.word	0x00000250
        /*05c4*/ 	.short	0x010a
        /*05c6*/ 	.byte	0xff
	.zero		1


	//   ....[77]....
        /*05c8*/ 	.word	0x00001be0
        /*05cc*/ 	.word	0x00000002
        /*05d0*/ 	.word	0x00000240
        /*05d4*/ 	.short	0x0101
        /*05d6*/ 	.byte	0xff
	.zero		1


	//   ....[78]....
        /*05d8*/ 	.word	0x00001cb0
        /*05dc*/ 	.word	0x000000ff
        /*05e0*/ 	.word	0x000000e0
        /*05e4*/ 	.short	0x010a
        /*05e6*/ 	.byte	0x08
	.zero		1


	//   ....[79]....
        /*05e8*/ 	.word	0x00001d70
        /*05ec*/ 	.word	0x000000ff
        /*05f0*/ 	.word	0x000000e0
        /*05f4*/ 	.short	0x010a
        /*05f6*/ 	.byte	0x29
	.zero		1


	//   ....[80]....
        /*05f8*/ 	.word	0x00001eb0
        /*05fc*/ 	.word	0x000000ff
        /*0600*/ 	.word	0x000000e0
        /*0604*/ 	.short	0x010a
        /*0606*/ 	.byte	0x08
	.zero		1


	//   ....[81]....
        /*0608*/ 	.word	0x00002170
        /*060c*/ 	.word	0x000000ff
        /*0610*/ 	.word	0x000001f8
        /*0614*/ 	.short	0x0101
        /*0616*/ 	.byte	0x06
	.zero		1


	//   ....[82]....
        /*0618*/ 	.word	0x00002190
        /*061c*/ 	.word	0x000000ff
        /*0620*/ 	.word	0x000000e0
        /*0624*/ 	.short	0x010a
        /*0626*/ 	.byte	0x08
	.zero		1


	//   ....[83]....
        /*0628*/ 	.word	0x00002210
        /*062c*/ 	.word	0x000000ff
        /*0630*/ 	.word	0x000000e0
        /*0634*/ 	.short	0x010a
        /*0636*/ 	.byte	0x29
	.zero		1


	//   ....[84]....
        /*0638*/ 	.word	0x00002350
        /*063c*/ 	.word	0x000000ff
        /*0640*/ 	.word	0x000000e0
        /*0644*/ 	.short	0x010a
        /*0646*/ 	.byte	0x08
	.zero		1


	//   ....[85]....
        /*0648*/ 	.word	0x00002640
        /*064c*/ 	.word	0x00000002
        /*0650*/ 	.word	0x00000200
        /*0654*/ 	.short	0x010a
        /*0656*/ 	.byte	0xff
	.zero		1


	//   ....[86]....
        /*0658*/ 	.word	0x00002700
        /*065c*/ 	.word	0x00000002
        /*0660*/ 	.word	0x00000000
        /*0664*/ 	.short	0x0101
        /*0666*/ 	.byte	0xff
	.zero		1


	//   ....[87]....
        /*0668*/ 	.word	0x00002c70
        /*066c*/ 	.word	0x000000ff
        /*0670*/ 	.word	0x00000000
        /*0674*/ 	.short	0x010a
        /*0676*/ 	.byte	0x04
	.zero		1


	//   ....[88]....
        /*0678*/ 	.word	0x00002d00
        /*067c*/ 	.word	0x000000ff
        /*0680*/ 	.word	0x00000000
        /*0684*/ 	.short	0x010a
        /*0686*/ 	.byte	0x04
	.zero		1


	//   ....[89]....
        /*0688*/ 	.word	0x00002d90
        /*068c*/ 	.word	0x000000ff
        /*0690*/ 	.word	0x00000000
        /*0694*/ 	.short	0x010a
        /*0696*/ 	.byte	0x04
	.zero		1


	//   ....[90]....
        /*0698*/ 	.word	0x00002e20
        /*069c*/ 	.word	0x000000ff
        /*06a0*/ 	.word	0x00000000
        /*06a4*/ 	.short	0x010a
        /*06a6*/ 	.byte	0x04
	.zero		1


	//   ....[91]....
        /*06a8*/ 	.word	0x00002eb0
        /*06ac*/ 	.word	0x000000ff
        /*06b0*/ 	.word	0x00000000
        /*06b4*/ 	.short	0x010a
        /*06b6*/ 	.byte	0x04
	.zero		1


	//   ....[92]....
        /*06b8*/ 	.word	0x00002f40
        /*06bc*/ 	.word	0x000000ff
        /*06c0*/ 	.word	0x00000000
        /*06c4*/ 	.short	0x010a
        /*06c6*/ 	.byte	0x04
	.zero		1


	//   ....[93]....
        /*06c8*/ 	.word	0x00002fd0
        /*06cc*/ 	.word	0x000000ff
        /*06d0*/ 	.word	0x00000000
        /*06d4*/ 	.short	0x010a
        /*06d6*/ 	.byte	0x04
	.zero		1


	//   ....[94]....
        /*06d8*/ 	.word	0x00003060
        /*06dc*/ 	.word	0x000000ff
        /*06e0*/ 	.word	0x00000000
        /*06e4*/ 	.short	0x010a
        /*06e6*/ 	.byte	0x04
	.zero		1


	//   ....[95]....
        /*06e8*/ 	.word	0x000030f0
        /*06ec*/ 	.word	0x000000ff
        /*06f0*/ 	.word	0x00000000
        /*06f4*/ 	.short	0x010a
        /*06f6*/ 	.byte	0x04
	.zero		1


	//   ....[96]....
        /*06f8*/ 	.word	0x00003180
        /*06fc*/ 	.word	0x000000ff
        /*0700*/ 	.word	0x00000000
        /*0704*/ 	.short	0x010a
        /*0706*/ 	.byte	0x04
	.zero		1


	//   ....[97]....
        /*0708*/ 	.word	0x00003210
        /*070c*/ 	.word	0x000000ff
        /*0710*/ 	.word	0x00000000
        /*0714*/ 	.short	0x010a
        /*0716*/ 	.byte	0x04
	.zero		1


	//   ....[98]....
        /*0718*/ 	.word	0x000032a0
        /*071c*/ 	.word	0x000000ff
        /*0720*/ 	.word	0x00000000
        /*0724*/ 	.short	0x010a
        /*0726*/ 	.byte	0x04
	.zero		1


	//   ....[99]....
        /*0728*/ 	.word	0x00003330
        /*072c*/ 	.word	0x000000ff
        /*0730*/ 	.word	0x00000000
        /*0734*/ 	.short	0x010a
        /*0736*/ 	.byte	0x04
	.zero		1


	//   ....[100]....
        /*0738*/ 	.word	0x000033c0
        /*073c*/ 	.word	0x000000ff
        /*0740*/ 	.word	0x00000000
        /*0744*/ 	.short	0x010a
        /*0746*/ 	.byte	0x04
	.zero		1


	//   ....[101]....
        /*0748*/ 	.word	0x00003450
        /*074c*/ 	.word	0x000000ff
        /*0750*/ 	.word	0x00000000
        /*0754*/ 	.short	0x010a
        /*0756*/ 	.byte	0x04
	.zero		1


	//   ....[102]....
        /*0758*/ 	.word	0x000034e0
        /*075c*/ 	.word	0x000000ff
        /*0760*/ 	.word	0x00000000
        /*0764*/ 	.short	0x010a
        /*0766*/ 	.byte	0x04
	.zero		1


	//   ....[103]....
        /*0768*/ 	.word	0x00003570
        /*076c*/ 	.word	0x000000ff
        /*0770*/ 	.word	0x00000000
        /*0774*/ 	.short	0x010a
        /*0776*/ 	.byte	0x04
	.zero		1


	//   ....[104]....
        /*0778*/ 	.word	0x00003600
        /*077c*/ 	.word	0x000000ff
        /*0780*/ 	.word	0x00000000
        /*0784*/ 	.short	0x010a
        /*0786*/ 	.byte	0x04
	.zero		1


	//   ....[105]....
        /*0788*/ 	.word	0x00003690
        /*078c*/ 	.word	0x000000ff
        /*0790*/ 	.word	0x00000000
        /*0794*/ 	.short	0x010a
        /*0796*/ 	.byte	0x04
	.zero		1


	//   ....[106]....
        /*0798*/ 	.word	0x00003720
        /*079c*/ 	.word	0x000000ff
        /*07a0*/ 	.word	0x00000000
        /*07a4*/ 	.short	0x010a
        /*07a6*/ 	.byte	0x04
	.zero		1


	//   ....[107]....
        /*07a8*/ 	.word	0x000037b0
        /*07ac*/ 	.word	0x000000ff
        /*07b0*/ 	.word	0x00000000
        /*07b4*/ 	.short	0x010a
        /*07b6*/ 	.byte	0x04
	.zero		1


	//   ....[108]....
        /*07b8*/ 	.word	0x00003840
        /*07bc*/ 	.word	0x000000ff
        /*07c0*/ 	.word	0x00000000
        /*07c4*/ 	.short	0x010a
        /*07c6*/ 	.byte	0x04
	.zero		1


	//   ....[109]....
        /*07c8*/ 	.word	0x000038d0
        /*07cc*/ 	.word	0x000000ff
        /*07d0*/ 	.word	0x00000000
        /*07d4*/ 	.short	0x010a
        /*07d6*/ 	.byte	0x04
	.zero		1


	//   ....[110]....
        /*07d8*/ 	.word	0x00003960
        /*07dc*/ 	.word	0x000000ff
        /*07e0*/ 	.word	0x00000000
        /*07e4*/ 	.short	0x010a
        /*07e6*/ 	.byte	0x04
	.zero		1


	//   ....[111]....
        /*07e8*/ 	.word	0x000039f0
        /*07ec*/ 	.word	0x000000ff
        /*07f0*/ 	.word	0x00000000
        /*07f4*/ 	.short	0x010a
        /*07f6*/ 	.byte	0x04
	.zero		1


	//   ....[112]....
        /*07f8*/ 	.word	0x00003a80
        /*07fc*/ 	.word	0x000000ff
        /*0800*/ 	.word	0x00000000
        /*0804*/ 	.short	0x010a
        /*0806*/ 	.byte	0x04
	.zero		1


	//   ....[113]....
        /*0808*/ 	.word	0x00003b10
        /*080c*/ 	.word	0x000000ff
        /*0810*/ 	.word	0x00000000
        /*0814*/ 	.short	0x010a
        /*0816*/ 	.byte	0x04
	.zero		1


	//   ....[114]....
        /*0818*/ 	.word	0x00003bb0
        /*081c*/ 	.word	0x00000000
        /*0820*/ 	.word	0x00000000
        /*0824*/ 	.short	0x010a
        /*0826*/ 	.byte	0xff
	.zero		1


	//   ....[115]....
        /*0828*/ 	.word	0x00003ce0
        /*082c*/ 	.word	0x00000000
        /*0830*/ 	.word	0x00000240
        /*0834*/ 	.short	0x010a
        /*0836*/ 	.byte	0xff
	.zero		1


	//   ....[116]....
        /*0838*/ 	.word	0x00003d50
        /*083c*/ 	.word	0x00000000
        /*0840*/ 	.word	0x00000000
        /*0844*/ 	.short	0x0101
        /*0846*/ 	.byte	0xff
	.zero		1


	//   ....[117]....
        /*0848*/ 	.word	0x00003d70
        /*084c*/ 	.word	0x000000ff
        /*0850*/ 	.word	0x00000210
        /*0854*/ 	.short	0x010a
        /*0856*/ 	.byte	0x05
	.zero		1


	//   ....[118]....
        /*0858*/ 	.word	0x00003e90
        /*085c*/ 	.word	0x00000000
        /*0860*/ 	.word	0x00000200
        /*0864*/ 	.short	0x010a
        /*0866*/ 	.byte	0xff
	.zero		1


	//   ....[119]....
        /*0868*/ 	.word	0x00003f90
        /*086c*/ 	.word	0x00000000
        /*0870*/ 	.word	0x00000000
        /*0874*/ 	.short	0x0101
        /*0876*/ 	.byte	0xff
	.zero		1


	//   ....[120]....
        /*0878*/ 	.word	0x00004020
        /*087c*/ 	.word	0x000000ff
        /*0880*/ 	.word	0x00000210
        /*0884*/ 	.short	0x0106
        /*0886*/ 	.byte	0x05
	.zero		1


	//   ....[121]....
        /*0888*/ 	.word	0x00004040
        /*088c*/ 	.word	0x000000ff
        /*0890*/ 	.word	0x00000210
        /*0894*/ 	.short	0x010a
        /*0896*/ 	.byte	0x05
	.zero		1


	//   ....[122]....
        /*0898*/ 	.word	0x000040d0
        /*089c*/ 	.word	0x000000ff
        /*08a0*/ 	.word	0x00000210
        /*08a4*/ 	.short	0x0106
        /*08a6*/ 	.byte	0x04
	.zero		1


	//   ....[123]....
        /*08a8*/ 	.word	0x00004110
        /*08ac*/ 	.word	0x00000000
        /*08b0*/ 	.word	0x00000210
        /*08b4*/ 	.short	0x010a
        /*08b6*/ 	.byte	0xff
	.zero		1


	//   ....[124]....
        /*08b8*/ 	.word	0x000046c0
        /*08bc*/ 	.word	0x00000002
        /*08c0*/ 	.word	0x00000200
        /*08c4*/ 	.short	0x010a
        /*08c6*/ 	.byte	0xff
	.zero		1


	//   ....[125]....
        /*08c8*/ 	.word	0x00004780
        /*08cc*/ 	.word	0x00000002
        /*08d0*/ 	.word	0x00000000
        /*08d4*/ 	.short	0x0101
        /*08d6*/ 	.byte	0xff
	.zero		1


	//   ....[126]....
        /*08d8*/ 	.word	0x00004c40
        /*08dc*/ 	.word	0x000000ff
        /*08e0*/ 	.word	0x00000000
        /*08e4*/ 	.short	0x010a
        /*08e6*/ 	.byte	0x05
	.zero		1


	//   ....[127]....
        /*08e8*/ 	.word	0x00004c50
        /*08ec*/ 	.word	0x000000ff
        /*08f0*/ 	.word	0x00000230
        /*08f4*/ 	.short	0x010a
        /*08f6*/ 	.byte	0x0b
	.zero		1


	//   ....[128]....
        /*08f8*/ 	.word	0x00004dd0
        /*08fc*/ 	.word	0x000000ff
        /*0900*/ 	.word	0x00000000
        /*0904*/ 	.short	0x010a
        /*0906*/ 	.byte	0x09
	.zero		1


	//   ....[129]....
        /*0908*/ 	.word	0x00004f10
        /*090c*/ 	.word	0x000000ff
        /*0910*/ 	.word	0x00000000
        /*0914*/ 	.short	0x010a
        /*0916*/ 	.byte	0x1c
	.zero		1


	//   ....[130]....
        /*0918*/ 	.word	0x00005130
        /*091c*/ 	.word	0x000000ff
        /*0920*/ 	.word	0x00000000
        /*0924*/ 	.short	0x010a
        /*0926*/ 	.byte	0x05
	.zero		1


	//   ....[131]....
        /*0928*/ 	.word	0x000051c0
        /*092c*/ 	.word	0x000000ff
        /*0930*/ 	.word	0x00000000
        /*0934*/ 	.short	0x010a
        /*0936*/ 	.byte	0x06
	.zero		1


	//   ....[132]....
        /*0938*/ 	.word	0x000055b0
        /*093c*/ 	.word	0x00000000
        /*0940*/ 	.word	0x00000200
        /*0944*/ 	.short	0x010a
        /*0946*/ 	.byte	0xff
	.zero		1


	//   ....[133]....
        /*0948*/ 	.word	0x00005670
        /*094c*/ 	.word	0x00000000
        /*0950*/ 	.word	0x00000000
        /*0954*/ 	.short	0x0101
        /*0956*/ 	.byte	0xff
	.zero		1


	//   ....[134]....
        /*0958*/ 	.word	0x00005990
        /*095c*/ 	.word	0x000000ff
        /*0960*/ 	.word	0x000001f8
        /*0964*/ 	.short	0x010a
        /*0966*/ 	.byte	0x04
	.zero		1


	//   ....[135]....
        /*0968*/ 	.word	0x00005bb0
        /*096c*/ 	.word	0x000000ff
        /*0970*/ 	.word	0x000001d8
        /*0974*/ 	.short	0x010a
        /*0976*/ 	.byte	0x07
	.zero		1


	//   ....[136]....
        /*0978*/ 	.word	0x00005db0
        /*097c*/ 	.word	0x000000ff
        /*0980*/ 	.word	0x000001c0
        /*0984*/ 	.short	0x010b
        /*0986*/ 	.byte	0x07
	.zero		1


	//   ....[137]....
        /*0988*/ 	.word	0x00005e00
        /*098c*/ 	.word	0x000000ff
        /*0990*/ 	.word	0x00000000
        /*0994*/ 	.short	0x0101
        /*0996*/ 	.byte	0x0d
	.zero		1


	//   ....[138]....
        /*0998*/ 	.word	0x00005e40
        /*099c*/ 	.word	0x000000ff
        /*09a0*/ 	.word	0x000001d8
        /*09a4*/ 	.short	0x010a
        /*09a6*/ 	.byte	0x05
	.zero		1


	//   ....[139]....
        /*09a8*/ 	.word	0x00006090
        /*09ac*/ 	.word	0x000000ff
        /*09b0*/ 	.word	0x000001c0
        /*09b4*/ 	.short	0x010b
        /*09b6*/ 	.byte	0x05
	.zero		1


	//   ....[140]....
        /*09b8*/ 	.word	0x000060d0
        /*09bc*/ 	.word	0x000000ff
        /*09c0*/ 	.word	0x00000000
        /*09c4*/ 	.short	0x0101
        /*09c6*/ 	.byte	0x07
	.zero		1


	//   ....[141]....
        /*09c8*/ 	.word	0x00006140
        /*09cc*/ 	.word	0x000000ff
        /*09d0*/ 	.word	0x00000000
        /*09d4*/ 	.short	0x010a
        /*09d6*/ 	.byte	0x05
	.zero		1


	//   ....[142]....
        /*09d8*/ 	.word	0x000061d0
        /*09dc*/ 	.word	0x000000ff
        /*09e0*/ 	.word	0x00000000
        /*09e4*/ 	.short	0x010a
        /*09e6*/ 	.byte	0x05
	.zero		1


	//   ....[143]....
        /*09e8*/ 	.word	0x00006270
        /*09ec*/ 	.word	0x00000000
        /*09f0*/ 	.word	0x00000000
        /*09f4*/ 	.short	0x010a
        /*09f6*/ 	.byte	0xff
	.zero		1


	//   ....[144]....
        /*09f8*/ 	.word	0x000065b0
        /*09fc*/ 	.word	0x00000000
        /*0a00*/ 	.word	0x00000200
        /*0a04*/ 	.short	0x010a
        /*0a06*/ 	.byte	0xff
	.zero		1


	//   ....[145]....
        /*0a08*/ 	.word	0x000066c0
        /*0a0c*/ 	.word	0x00000000
        /*0a10*/ 	.word	0x00000000
        /*0a14*/ 	.short	0x0101
        /*0a16*/ 	.byte	0xff
	.zero		1


	//   ....[146]....
        /*0a18*/ 	.word	0x00007150
        /*0a1c*/ 	.word	0x00000000
        /*0a20*/ 	.word	0x000001c0
        /*0a24*/ 	.short	0x010a
        /*0a26*/ 	.byte	0xff
	.zero		1


	//   ....[147]....
        /*0a28*/ 	.word	0x000071c0
        /*0a2c*/ 	.word	0x00000049
        /*0a30*/ 	.word	0x00000220
        /*0a34*/ 	.short	0x010a
        /*0a36*/ 	.byte	0xff
	.zero		1


	//   ....[148]....
        /*0a38*/ 	.word	0x000072b0
        /*0a3c*/ 	.word	0x00000000
        /*0a40*/ 	.word	0x000001c0
        /*0a44*/ 	.short	0x010a
        /*0a46*/ 	.byte	0xff
	.zero		1


	//   ....[149]....
        /*0a48*/ 	.word	0x000073e0
        /*0a4c*/ 	.word	0x00000049
        /*0a50*/ 	.word	0x00000220
        /*0a54*/ 	.short	0x010a
        /*0a56*/ 	.byte	0xff
	.zero		1


	//   ....[150]....
        /*0a58*/ 	.word	0x00007ef0
        /*0a5c*/ 	.word	0x00000000
        /*0a60*/ 	.word	0x00000000
        /*0a64*/ 	.short	0x0101
        /*0a66*/ 	.byte	0xff
	.zero		1


	//   ....[151]....
        /*0a68*/ 	.word	0x00007f00
        /*0a6c*/ 	.word	0x00000002
        /*0a70*/ 	.word	0x000001c0
        /*0a74*/ 	.short	0x010a
        /*0a76*/ 	.byte	0xff
	.zero		1


	//   ....[152]....
        /*0a78*/ 	.word	0x00007fd0
        /*0a7c*/ 	.word	0x00000002
        /*0a80*/ 	.word	0x000001c0
        /*0a84*/ 	.short	0x010a
        /*0a86*/ 	.byte	0xff
	.zero		1


	//   ....[153]....
        /*0a88*/ 	.word	0x00008340
        /*0a8c*/ 	.word	0x000000ff
        /*0a90*/ 	.word	0x00000000
        /*0a94*/ 	.short	0x0101
        /*0a96*/ 	.byte	0x05
	.zero		1


	//   ....[154]....
        /*0a98*/ 	.word	0x00008c70
        /*0a9c*/ 	.word	0x00000000
        /*0aa0*/ 	.word	0x00000000
        /*0aa4*/ 	.short	0x0101
        /*0aa6*/ 	.byte	0xff
	.zero		1


	//   ....[155]....
        /*0aa8*/ 	.word	0x00008ef0
        /*0aac*/ 	.word	0x000000ff
        /*0ab0*/ 	.word	0x00000000
        /*0ab4*/ 	.short	0x0101
        /*0ab6*/ 	.byte	0x04
	.zero		1


	//   ....[156]....
        /*0ab8*/ 	.word	0x00008f10
        /*0abc*/ 	.word	0x00000002
        /*0ac0*/ 	.word	0x00000250
        /*0ac4*/ 	.short	0x010a
        /*0ac6*/ 	.byte	0xff
	.zero		1


	//   ....[157]....
        /*0ac8*/ 	.word	0x00008f70
        /*0acc*/ 	.word	0x00000002
        /*0ad0*/ 	.word	0x000000e0
        /*0ad4*/ 	.short	0x010a
        /*0ad6*/ 	.byte	0xff
	.zero		1


	//   ....[158]....
        /*0ad8*/ 	.word	0x00008fd0
        /*0adc*/ 	.word	0x00000002
        /*0ae0*/ 	.word	0x000000e0
        /*0ae4*/ 	.short	0x010a
        /*0ae6*/ 	.byte	0xff
	.zero		1


	//   ....[159]....
        /*0ae8*/ 	.word	0x00009020
        /*0aec*/ 	.word	0x00000002
        /*0af0*/ 	.word	0x00000200
        /*0af4*/ 	.short	0x010a
        /*0af6*/ 	.byte	0xff
	.zero		1


	//   ....[160]....
        /*0af8*/ 	.word	0x00009080
        /*0afc*/ 	.word	0x00000000
        /*0b00*/ 	.word	0x00000000
        /*0b04*/ 	.short	0x010a
        /*0b06*/ 	.byte	0xff
	.zero		1


	//   ....[161]....
        /*0b08*/ 	.word	0x000090e0
        /*0b0c*/ 	.word	0x00000000
        /*0b10*/ 	.word	0x00000000
        /*0b14*/ 	.short	0x010a
        /*0b16*/ 	.byte	0xff
	.zero		1


	//   ....[162]....
        /*0b18*/ 	.word	0x00009140
        /*0b1c*/ 	.word	0x00000000
        /*0b20*/ 	.word	0x00000000
        /*0b24*/ 	.short	0x010a
        /*0b26*/ 	.byte	0xff
	.zero		1


	//   ....[163]....
        /*0b28*/ 	.word	0x000091a0
        /*0b2c*/ 	.word	0x00000000
        /*0b30*/ 	.word	0x00000000
        /*0b34*/ 	.short	0x010a
        /*0b36*/ 	.byte	0xff
	.zero		1


	//   ....[164]....
        /*0b38*/ 	.word	0x00009200
        /*0b3c*/ 	.word	0x00000000
        /*0b40*/ 	.word	0x00000000
        /*0b44*/ 	.short	0x010a
        /*0b46*/ 	.byte	0xff
	.zero		1


	//   ....[165]....
        /*0b48*/ 	.word	0x00009260
        /*0b4c*/ 	.word	0x00000000
        /*0b50*/ 	.word	0x00000000
        /*0b54*/ 	.short	0x010a
        /*0b56*/ 	.byte	0xff
	.zero		1


	//   ....[166]....
        /*0b58*/ 	.word	0x000092c0
        /*0b5c*/ 	.word	0x00000000
        /*0b60*/ 	.word	0x00000000
        /*0b64*/ 	.short	0x010a
        /*0b66*/ 	.byte	0xff
	.zero		1


	//   ....[167]....
        /*0b68*/ 	.word	0x00009320
        /*0b6c*/ 	.word	0x00000000
        /*0b70*/ 	.word	0x00000000
        /*0b74*/ 	.short	0x010a
        /*0b76*/ 	.byte	0xff
	.zero		1


	//   ....[168]....
        /*0b78*/ 	.word	0x00009380
        /*0b7c*/ 	.word	0x00000000
        /*0b80*/ 	.word	0x00000000
        /*0b84*/ 	.short	0x010a
        /*0b86*/ 	.byte	0xff
	.zero		1


	//   ....[169]....
        /*0b88*/ 	.word	0x000093e0
        /*0b8c*/ 	.word	0x00000000
        /*0b90*/ 	.word	0x00000000
        /*0b94*/ 	.short	0x010a
        /*0b96*/ 	.byte	0xff
	.zero		1


	//   ....[170]....
        /*0b98*/ 	.word	0x00009440
        /*0b9c*/ 	.word	0x00000000
        /*0ba0*/ 	.word	0x00000000
        /*0ba4*/ 	.short	0x010a
        /*0ba6*/ 	.byte	0xff
	.zero		1


	//   ....[171]....
        /*0ba8*/ 	.word	0x000094a0
        /*0bac*/ 	.word	0x00000000
        /*0bb0*/ 	.word	0x00000000
        /*0bb4*/ 	.short	0x010a
        /*0bb6*/ 	.byte	0xff
	.zero		1


	//   ....[172]....
        /*0bb8*/ 	.word	0x00009500
        /*0bbc*/ 	.word	0x00000000
        /*0bc0*/ 	.word	0x00000000
        /*0bc4*/ 	.short	0x010a
        /*0bc6*/ 	.byte	0xff
	.zero		1


	//   ....[173]....
        /*0bc8*/ 	.word	0x00009560
        /*0bcc*/ 	.word	0x00000000
        /*0bd0*/ 	.word	0x00000000
        /*0bd4*/ 	.short	0x010a
        /*0bd6*/ 	.byte	0xff
	.zero		1


	//   ....[174]....
        /*0bd8*/ 	.word	0x000095c0
        /*0bdc*/ 	.word	0x00000000
        /*0be0*/ 	.word	0x00000000
        /*0be4*/ 	.short	0x010a
        /*0be6*/ 	.byte	0xff
	.zero		1


	//   ....[175]....
        /*0be8*/ 	.word	0x00009620
        /*0bec*/ 	.word	0x00000000
        /*0bf0*/ 	.word	0x00000000
        /*0bf4*/ 	.short	0x010a
        /*0bf6*/ 	.byte	0xff
	.zero		1


	//   ....[176]....
        /*0bf8*/ 	.word	0x00009680
        /*0bfc*/ 	.word	0x00000000
        /*0c00*/ 	.word	0x00000000
        /*0c04*/ 	.short	0x010a
        /*0c06*/ 	.byte	0xff
	.zero		1


	//   ....[177]....
        /*0c08*/ 	.word	0x000096e0
        /*0c0c*/ 	.word	0x00000000
        /*0c10*/ 	.word	0x00000000
        /*0c14*/ 	.short	0x010a
        /*0c16*/ 	.byte	0xff
	.zero		1


	//   ....[178]....
        /*0c18*/ 	.word	0x00009740
        /*0c1c*/ 	.word	0x00000000
        /*0c20*/ 	.word	0x00000000
        /*0c24*/ 	.short	0x010a
        /*0c26*/ 	.byte	0xff
	.zero		1


	//   ....[179]....
        /*0c28*/ 	.word	0x000097a0
        /*0c2c*/ 	.word	0x00000000
        /*0c30*/ 	.word	0x00000000
        /*0c34*/ 	.short	0x010a
        /*0c36*/ 	.byte	0xff
	.zero		1


	//   ....[180]....
        /*0c38*/ 	.word	0x00009800
        /*0c3c*/ 	.word	0x00000000
        /*0c40*/ 	.word	0x00000000
        /*0c44*/ 	.short	0x010a
        /*0c46*/ 	.byte	0xff
	.zero		1


	//   ....[181]....
        /*0c48*/ 	.word	0x00009860
        /*0c4c*/ 	.word	0x00000000
        /*0c50*/ 	.word	0x00000000
        /*0c54*/ 	.short	0x010a
        /*0c56*/ 	.byte	0xff
	.zero		1


	//   ....[182]....
        /*0c58*/ 	.word	0x000098c0
        /*0c5c*/ 	.word	0x00000000
        /*0c60*/ 	.word	0x00000000
        /*0c64*/ 	.short	0x010a
        /*0c66*/ 	.byte	0xff
	.zero		1


	//   ....[183]....
        /*0c68*/ 	.word	0x00009920
        /*0c6c*/ 	.word	0x00000000
        /*0c70*/ 	.word	0x00000000
        /*0c74*/ 	.short	0x010a
        /*0c76*/ 	.byte	0xff
	.zero		1


	//   ....[184]....
        /*0c78*/ 	.word	0x00009980
        /*0c7c*/ 	.word	0x00000000
        /*0c80*/ 	.word	0x00000000
        /*0c84*/ 	.short	0x010a
        /*0c86*/ 	.byte	0xff
	.zero		1


	//   ....[185]....
        /*0c88*/ 	.word	0x000099e0
        /*0c8c*/ 	.word	0x00000000
        /*0c90*/ 	.word	0x00000000
        /*0c94*/ 	.short	0x010a
        /*0c96*/ 	.byte	0xff
	.zero		1


	//   ....[186]....
        /*0c98*/ 	.word	0x00009a40
        /*0c9c*/ 	.word	0x00000000
        /*0ca0*/ 	.word	0x00000000
        /*0ca4*/ 	.short	0x010a
        /*0ca6*/ 	.byte	0xff
	.zero		1


	//   ....[187]....
        /*0ca8*/ 	.word	0x00009a90
        /*0cac*/ 	.word	0x00000000
        /*0cb0*/ 	.word	0x00000240
        /*0cb4*/ 	.short	0x010a
        /*0cb6*/ 	.byte	0xff
	.zero		1


	//   ....[188]....
        /*0cb8*/ 	.word	0x00009af0
        /*0cbc*/ 	.word	0x00000000
        /*0cc0*/ 	.word	0x00000210
        /*0cc4*/ 	.short	0x010a
        /*0cc6*/ 	.byte	0xff
	.zero		1


	//   ....[189]....
        /*0cc8*/ 	.word	0x00009b40
        /*0ccc*/ 	.word	0x00000000
        /*0cd0*/ 	.word	0x00000200
        /*0cd4*/ 	.short	0x010a
        /*0cd6*/ 	.byte	0xff
	.zero		1


	//   ....[190]....
        /*0cd8*/ 	.word	0x00009ba0
        /*0cdc*/ 	.word	0x00000000
        /*0ce0*/ 	.word	0x00000210
        /*0ce4*/ 	.short	0x010a
        /*0ce6*/ 	.byte	0xff
	.zero		1


	//   ....[191]....
        /*0ce8*/ 	.word	0x00009bf0
        /*0cec*/ 	.word	0x00000002
        /*0cf0*/ 	.word	0x00000200
        /*0cf4*/ 	.short	0x010a
        /*0cf6*/ 	.byte	0xff
	.zero		1


	//   ....[192]....
        /*0cf8*/ 	.word	0x00009c50
        /*0cfc*/ 	.word	0x00000003
        /*0d00*/ 	.word	0x00000230
        /*0d04*/ 	.short	0x010a
        /*0d06*/ 	.byte	0xff
	.zero		1


	//   ....[193]....
        /*0d08*/ 	.word	0x00009cb0
        /*0d0c*/ 	.word	0x00000002
        /*0d10*/ 	.word	0x00000000
        /*0d14*/ 	.short	0x010a
        /*0d16*/ 	.byte	0xff
	.zero		1


	//   ....[194]....
        /*0d18*/ 	.word	0x00009d10
        /*0d1c*/ 	.word	0x00000000
        /*0d20*/ 	.word	0x00000000
        /*0d24*/ 	.short	0x010a
        /*0d26*/ 	.byte	0xff
	.zero		1


	//   ....[195]....
        /*0d28*/ 	.word	0x00009d70
        /*0d2c*/ 	.word	0x00000000
        /*0d30*/ 	.word	0x00000000
        /*0d34*/ 	.short	0x010a
        /*0d36*/ 	.byte	0xff
	.zero		1


	//   ....[196]....
        /*0d38*/ 	.word	0x00009dc0
        /*0d3c*/ 	.word	0x00000000
        /*0d40*/ 	.word	0x00000200
        /*0d44*/ 	.short	0x010a
        /*0d46*/ 	.byte	0xff
	.zero		1


	//   ....[197]....
        /*0d48*/ 	.word	0x00009e20
        /*0d4c*/ 	.word	0x00000000
        /*0d50*/ 	.word	0x000001f8
        /*0d54*/ 	.short	0x010a
        /*0d56*/ 	.byte	0xff
	.zero		1


	//   ....[198]....
        /*0d58*/ 	.word	0x00009e80
        /*0d5c*/ 	.word	0x00000000
        /*0d60*/ 	.word	0x000001d8
        /*0d64*/ 	.short	0x010a
        /*0d66*/ 	.byte	0xff
	.zero		1


	//   ....[199]....
        /*0d68*/ 	.word	0x00009ee0
        /*0d6c*/ 	.word	0x00000000
        /*0d70*/ 	.word	0x000001d8
        /*0d74*/ 	.short	0x010a
        /*0d76*/ 	.byte	0xff
	.zero		1


	//   ....[200]....
        /*0d78*/ 	.word	0x00009f40
        /*0d7c*/ 	.word	0x00000000
        /*0d80*/ 	.word	0x00000000
        /*0d84*/ 	.short	0x010a
        /*0d86*/ 	.byte	0xff
	.zero		1


	//   ....[201]....
        /*0d88*/ 	.word	0x00009fa0
        /*0d8c*/ 	.word	0x00000000
        /*0d90*/ 	.word	0x00000000
        /*0d94*/ 	.short	0x010a
        /*0d96*/ 	.byte	0xff
	.zero		1


	//   ....[202]....
        /*0d98*/ 	.word	0x00009ff0
        /*0d9c*/ 	.word	0x00000000
        /*0da0*/ 	.word	0x00000200
        /*0da4*/ 	.short	0x010a
        /*0da6*/ 	.byte	0xff
	.zero		1


	//   ....[203]....
        /*0da8*/ 	.word	0x0000a040
        /*0dac*/ 	.word	0x00000000
        /*0db0*/ 	.word	0x000001c0
        /*0db4*/ 	.short	0x010a
        /*0db6*/ 	.byte	0xff
	.zero		1


	//   ....[204]....
        /*0db8*/ 	.word	0x0000a090
        /*0dbc*/ 	.word	0x00000049
        /*0dc0*/ 	.word	0x00000220
        /*0dc4*/ 	.short	0x010a
        /*0dc6*/ 	.byte	0xff
	.zero		1


	//   ....[205]....
        /*0dc8*/ 	.word	0x0000a0e0
        /*0dcc*/ 	.word	0x00000002
        /*0dd0*/ 	.word	0x000001c0
        /*0dd4*/ 	.short	0x010a
        /*0dd6*/ 	.byte	0xff
	.zero		1


	//----- nvinfo : EIATTR_NUM_MBARRIERS
	.align		4
.L_47:
        /*0dd8*/ 	.byte	0x03, 0x38
        /*0dda*/ 	.short	0x004c


	//----- nvinfo : EIATTR_EXIT_INSTR_OFFSETS
	.align		4
        /*0ddc*/ 	.byte	0x04, 0x1c
        /*0dde*/ 	.short	(.L_49 - .L_48)


	//   ....[0]....
.L_48:
        /*0de0*/ 	.word	0x00003be0


	//   ....[1]....
        /*0de4*/ 	.word	0x000040e0


	//   ....[2]....
        /*0de8*/ 	.word	0x00004140


	//   ....[3]....
        /*0dec*/ 	.word	0x00005420


	//   ....[4]....
        /*0df0*/ 	.word	0x000062a0


	//   ....[5]....
        /*0df4*/ 	.word	0x000062e0


	//   ....[6]....
        /*0df8*/ 	.word	0x00008de0


	//   ....[7]....
        /*0dfc*/ 	.word	0x00008e60


	//   ....[8]....
        /*0e00*/ 	.word	0x00008e90


	//   ....[9]....
        /*0e04*/ 	.word	0x00008f00


	//----- nvinfo : EIATTR_MAX_THREADS
	.align		4
.L_49:
        /*0e08*/ 	.byte	0x04, 0x05
        /*0e0a*/ 	.short	(.L_51 - .L_50)
.L_50:
        /*0e0c*/ 	.word	0x00000100
        /*0e10*/ 	.word	0x00000001
        /*0e14*/ 	.word	0x00000001


	//----- nvinfo : EIATTR_CRS_STACK_SIZE
	.align		4
.L_51:
        /*0e18*/ 	.byte	0x04, 0x1e
        /*0e1a*/ 	.short	(.L_53 - .L_52)
.L_52:
        /*0e1c*/ 	.word	0x00000000


	//----- nvinfo : EIATTR_CBANK_PARAM_SIZE
	.align		4
.L_53:
        /*0e20*/ 	.byte	0x03, 0x19
        /*0e22*/ 	.short	0x0c00


	//----- nvinfo : EIATTR_PARAM_CBANK
	.align		4
        /*0e24*/ 	.byte	0x04, 0x0a
        /*0e26*/ 	.short	(.L_55 - .L_54)
	.align		4
.L_54:
        /*0e28*/ 	.word	index@(.nv.constant0._ZN7cutlass13device_kernelINS_4gemm6kernel13GemmUniversalIN4cute5tupleIJiiiiEEENS1_10collective13CollectiveMmaINS1_46MainloopSm100TmaUmmaWarpSpecializedBlockScaledILi28ELi2ELi2ENS5_IJNS4_1CILi1EEENSA_ILi4EEESB_EEEEENS5_IJNSA_ILi128EEENSA_ILi64EEESG_EEENS5_IJNS_12float_e2m1_tENS_13float_ue4m3_tEEEENS5_IJNS5_IJlSB_lEEENS4_6LayoutINS5_IJNS5_IJNS5_IJNSA_ILi32EEESC_EEEiEEENS5_IJNS5_IJNSA_ILi16EEESC_EEEiEEENS5_IJSB_iEEEEEENS5_IJSS_NS5_IJNS5_IJNSA_ILi0EEESB_EEENSA_ILi512EEEEEENS5_IJSV_iEEEEEEEEEEESK_S12_NS4_8TiledMMAINS4_8MMA_AtomIJNS4_17SM100_MMA_MXF4_SSISI_SI_fSJ_Li128ELi64ELi16ELNS4_4UMMA5MajorE0ELS17_0ELNS16_7ScaleInE0ELS18_0EEEEEENSM_INS5_IJSB_SB_SB_EEENS5_IJSV_SV_SV_EEEEENS5_IJNS4_10UnderscoreES1E_S1E_EEEEENS5_IJNS4_23SM90_TMA_LOAD_MULTICASTES1H_EEENS5_IJNS4_14ComposedLayoutINS4_7SwizzleILi1ELi4ELi3EEENS4_18smem_ptr_flag_bitsILi4EEENSM_INS5_IJNSA_ILi8EEESG_EEENS5_IJSG_SB_EEEEEEENSM_INS5_IJNS5_IJNS5_IJSO_SB_EEESR_EEESB_NS5_IJSB_SB_EEEEEENS5_IJNS5_IJNS5_IJSR_SX_EEESW_EEESV_NS5_IJSC_SX_EEEEEEEEEEEvNS4_8identityENS5_IJNS4_13SM90_TMA_LOADES24_EEES22_vS23_EENS_8epilogue10collective18CollectiveEpilogueINS27_23Sm100TmaWarpSpecializedILi3ELi2ELi32ELb1ELb0EEEJSH_NS5_IJNSM_ISF_SB_EENSM_ISN_SB_EEEEENS_10bfloat16_tESL_S2F_SL_NS27_6fusion15FusionCallbacksIS2B_NS2G_17LinearCombinationIS2F_fS2F_fLNS_15FloatRoundStyleE2EEESH_S2E_JEEENS4_5SM1004TMEM4LOAD26SM100_TMEM_LOAD_32dp32b32xES24_NS1J_INS1K_ILi2ELi4ELi3EEENS1M_ILi16EEENSM_INS5_IJS1O_SN_EEENS5_IJSN_SB_EEEEEEENS4_39AutoVectorizingCopyWithAssumedAlignmentILi128EEENS4_14SM90_TMA_STOREES2V_S2X_S2X_EEEvvEEEEvNT_6ParamsE)
        /*0e2c*/ 	.short	0x0380
        /*0e2e*/ 	.short	0x0c00


	//----- nvinfo : EIATTR_SW_WAR
	.align		4
.L_55:
        /*0e30*/ 	.byte	0x04, 0x36
        /*0e32*/ 	.short	(.L_57 - .L_56)
.L_56:
        /*0e34*/ 	.word	0x00000008
.L_57:


//--------------------- .nv.callgraph             --------------------------
	.section	.nv.callgraph,"",@"SHT_CUDA_CALLGRAPH"
	.align	4
	.sectionentsize	8
	.align		4
        /*0000*/ 	.word	0x00000000
	.align		4
        /*0004*/ 	.word	0xffffffff
	.align		4
        /*0008*/ 	.word	index@(_ZN7cutlass13device_kernelINS_4gemm6kernel13GemmUniversalIN4cute5tupleIJiiiiEEENS1_10collective13CollectiveMmaINS1_46MainloopSm100TmaUmmaWarpSpecializedBlockScaledILi28ELi2ELi2ENS5_IJNS4_1CILi1EEENSA_ILi4EEESB_EEEEENS5_IJNSA_ILi128EEENSA_ILi64EEESG_EEENS5_IJNS_12float_e2m1_tENS_13float_ue4m3_tEEEENS5_IJNS5_IJlSB_lEEENS4_6LayoutINS5_IJNS5_IJNS5_IJNSA_ILi32EEESC_EEEiEEENS5_IJNS5_IJNSA_ILi16EEESC_EEEiEEENS5_IJSB_iEEEEEENS5_IJSS_NS5_IJNS5_IJNSA_ILi0EEESB_EEENSA_ILi512EEEEEENS5_IJSV_iEEEEEEEEEEESK_S12_NS4_8TiledMMAINS4_8MMA_AtomIJNS4_17SM100_MMA_MXF4_SSISI_SI_fSJ_Li128ELi64ELi16ELNS4_4UMMA5MajorE0ELS17_0ELNS16_7ScaleInE0ELS18_0EEEEEENSM_INS5_IJSB_SB_SB_EEENS5_IJSV_SV_SV_EEEEENS5_IJNS4_10UnderscoreES1E_S1E_EEEEENS5_IJNS4_23SM90_TMA_LOAD_MULTICASTES1H_EEENS5_IJNS4_14ComposedLayoutINS4_7SwizzleILi1ELi4ELi3EEENS4_18smem_ptr_flag_bitsILi4EEENSM_INS5_IJNSA_ILi8EEESG_EEENS5_IJSG_SB_EEEEEEENSM_INS5_IJNS5_IJNS5_IJSO_SB_EEESR_EEESB_NS5_IJSB_SB_EEEEEENS5_IJNS5_IJNS5_IJSR_SX_EEESW_EEESV_NS5_IJSC_SX_EEEEEEEEEEEvNS4_8identityENS5_IJNS4_13SM90_TMA_LOADES24_EEES22_vS23_EENS_8epilogue10collective18CollectiveEpilogueINS27_23Sm100TmaWarpSpecializedILi3ELi2ELi32ELb1ELb0EEEJSH_NS5_IJNSM_ISF_SB_EENSM_ISN_SB_EEEEENS_10bfloat16_tESL_S2F_SL_NS27_6fusion15FusionCallbacksIS2B_NS2G_17LinearCombinationIS2F_fS2F_fLNS_15FloatRoundStyleE2EEESH_S2E_JEEENS4_5SM1004TMEM4LOAD26SM100_TMEM_LOAD_32dp32b32xES24_NS1J_INS1K_ILi2ELi4ELi3EEENS1M_ILi16EEENSM_INS5_IJS1O_SN_EEENS5_IJSN_SB_EEEEEEENS4_39AutoVectorizingCopyWithAssumedAlignmentILi128EEENS4_14SM90_TMA_STOREES2V_S2X_S2X_EEEvvEEEEvNT_6ParamsE)
	.align		4
        /*000c*/ 	.word	index@(__assertfail)
	.align		4
        /*0010*/ 	.word	0x00000000
	.align		4
        /*0014*/ 	.word	0xfffffffe
	.align		4
        /*0018*/ 	.word	0x00000000
	.align		4
        /*001c*/ 	.word	0xfffffffd
	.align		4
        /*0020*/ 	.word	0x00000000
	.align		4
        /*0024*/ 	.word	0xfffffffc


//--------------------- .nv.constant4             --------------------------
	.section	.nv.constant4,"a",@progbits
	.align	8
	.align		8
.nv.constant4:
        /*0000*/ 	.dword	__assertfail
	.align		8
        /*0008*/ 	.dword	__unnamed_1
	.align		8
        /*0010*/ 	.dword	__unnamed_2
	.align		8
        /*0018*/ 	.dword	_ZN40_INTERNAL_3bf77b64_4_k_cu_c2caf4b3_351544cuda3std3__45__cpo5beginE
	.align		8
        /*0020*/ 	.dword	_ZN40_INTERNAL_3bf77b64_4_k_cu_c2caf4b3_351544cuda3std3__45__cpo3endE
	.align		8
        /*0028*/ 	.dword	_ZN40_INTERNAL_3bf77b64_4_k_cu_c2caf4b3_351544cuda3std3__45__cpo6cbeginE
	.align		8
        /*0030*/ 	.dword	_ZN40_INTERNAL_3bf77b64_4_k_cu_c2caf4b3_351544cuda3std3__45__cpo4cendE
	.align		8
        /*0038*/ 	.dword	_ZN40_INTERNAL_3bf77b64_4_k_cu_c2caf4b3_351544cuda3std3__442_GLOBAL__N__3bf77b64_4_k_cu_c2caf4b3_351546ignoreE
	.align		8
        /*0040*/ 	.dword	_ZN40_INTERNAL_3bf77b64_4_k_cu_c2caf4b3_351544cuda3std3__419piecewise_constructE
	.align		8
        /*0048*/ 	.dword	_ZN40_INTERNAL_3bf77b64_4_k_cu_c2caf4b3_351544cuda3std3__48in_placeE
	.align		8
        /*0050*/ 	.dword	_ZN40_INTERNAL_3bf77b64_4_k_cu_c2caf4b3_351544cuda3std6ranges3__45__cpo4swapE
	.align		8
        /*0058*/ 	.dword	_ZN40_INTERNAL_3bf77b64_4_k_cu_c2caf4b3_351544cuda3std6ranges3__45__cpo9iter_moveE
	.align		8
        /*0060*/ 	.dword	_ZN40_INTERNAL_3bf77b64_4_k_cu_c2caf4b3_351544cute7productE
	.align		8
        /*0068*/ 	.dword	_ZN40_INTERNAL_3bf77b64_4_k_cu_c2caf4b3_351544cute1_E
	.align		8
        /*0070*/ 	.dword	$str$25
	.align		8
        /*0078*/ 	.dword	$str$26
	.align		8
        /*0080*/ 	.dword	$str$29
	.align		8
        /*0088*/ 	.dword	$str$30


//--------------------- .text._ZN7cutlass13device_kernelINS_4gemm6kernel13GemmUniversalIN4cute5tupleIJiiiiEEENS1_10collective13CollectiveMmaINS1_46MainloopSm100TmaUmmaWarpSpecializedBlockScaledILi28ELi2ELi2ENS5_IJNS4_1CILi1EEENSA_ILi4EEESB_EEEEENS5_IJNSA_ILi128EEENSA_ILi64EEESG_EEENS5_IJNS_12float_e2m1_tENS_13float_ue4m3_tEEEENS5_IJNS5_IJlSB_lEEENS4_6LayoutINS5_IJNS5_IJNS5_IJNSA_ILi32EEESC_EEEiEEENS5_IJNS5_IJNSA_ILi16EEESC_EEEiEEENS5_IJSB_iEEEEEENS5_IJSS_NS5_IJNS5_IJNSA_ILi0EEESB_EEENSA_ILi512EEEEEENS5_IJSV_iEEEEEEEEEEESK_S12_NS4_8TiledMMAINS4_8MMA_AtomIJNS4_17SM100_MMA_MXF4_SSISI_SI_fSJ_Li128ELi64ELi16ELNS4_4UMMA5MajorE0ELS17_0ELNS16_7ScaleInE0ELS18_0EEEEEENSM_INS5_IJSB_SB_SB_EEENS5_IJSV_SV_SV_EEEEENS5_IJNS4_10UnderscoreES1E_S1E_EEEEENS5_IJNS4_23SM90_TMA_LOAD_MULTICASTES1H_EEENS5_IJNS4_14ComposedLayoutINS4_7SwizzleILi1ELi4ELi3EEENS4_18smem_ptr_flag_bitsILi4EEENSM_INS5_IJNSA_ILi8EEESG_EEENS5_IJSG_SB_EEEEEEENSM_INS5_IJNS5_IJNS5_IJSO_SB_EEESR_EEESB_NS5_IJSB_SB_EEEEEENS5_IJNS5_IJNS5_IJSR_SX_EEESW_EEESV_NS5_IJSC_SX_EEEEEEEEEEEvNS4_8identityENS5_IJNS4_13SM90_TMA_LOADES24_EEES22_vS23_EENS_8epilogue10collective18CollectiveEpilogueINS27_23Sm100TmaWarpSpecializedILi3ELi2ELi32ELb1ELb0EEEJSH_NS5_IJNSM_ISF_SB_EENSM_ISN_SB_EEEEENS_10bfloat16_tESL_S2F_SL_NS27_6fusion15FusionCallbacksIS2B_NS2G_17LinearCombinationIS2F_fS2F_fLNS_15FloatRoundStyleE2EEESH_S2E_JEEENS4_5SM1004TMEM4LOAD26SM100_TMEM_LOAD_32dp32b32xES24_NS1J_INS1K_ILi2ELi4ELi3EEENS1M_ILi16EEENSM_INS5_IJS1O_SN_EEENS5_IJSN_SB_EEEEEEENS4_39AutoVectorizingCopyWithAssumedAlignmentILi128EEENS4_14SM90_TMA_STOREES2V_S2X_S2X_EEEvvEEEEvNT_6ParamsE --------------------------
	.section	.text._ZN7cutlass13device_kernelINS_4gemm6kernel13GemmUniversalIN4cute5tupleIJiiiiEEENS1_10collective13CollectiveMmaINS1_46MainloopSm100TmaUmmaWarpSpecializedBlockScaledILi28ELi2ELi2ENS5_IJNS4_1CILi1EEENSA_ILi4EEESB_EEEEENS5_IJNSA_ILi128EEENSA_ILi64EEESG_EEENS5_IJNS_12float_e2m1_tENS_13float_ue4m3_tEEEENS5_IJNS5_IJlSB_lEEENS4_6LayoutINS5_IJNS5_IJNS5_IJNSA_ILi32EEESC_EEEiEEENS5_IJNS5_IJNSA_ILi16EEESC_EEEiEEENS5_IJSB_iEEEEEENS5_IJSS_NS5_IJNS5_IJNSA_ILi0EEESB_EEENSA_ILi512EEEEEENS5_IJSV_iEEEEEEEEEEESK_S12_NS4_8TiledMMAINS4_8MMA_AtomIJNS4_17SM100_MMA_MXF4_SSISI_SI_fSJ_Li128ELi64ELi16ELNS4_4UMMA5MajorE0ELS17_0ELNS16_7ScaleInE0ELS18_0EEEEEENSM_INS5_IJSB_SB_SB_EEENS5_IJSV_SV_SV_EEEEENS5_IJNS4_10UnderscoreES1E_S1E_EEEEENS5_IJNS4_23SM90_TMA_LOAD_MULTICASTES1H_EEENS5_IJNS4_14ComposedLayoutINS4_7SwizzleILi1ELi4ELi3EEENS4_18smem_ptr_flag_bitsILi4EEENSM_INS5_IJNSA_ILi8EEESG_EEENS5_IJSG_SB_EEEEEEENSM_INS5_IJNS5_IJNS5_IJSO_SB_EEESR_EEESB_NS5_IJSB_SB_EEEEEENS5_IJNS5_IJNS5_IJSR_SX_EEESW_EEESV_NS5_IJSC_SX_EEEEEEEEEEEvNS4_8identityENS5_IJNS4_13SM90_TMA_LOADES24_EEES22_vS23_EENS_8epilogue10collective18CollectiveEpilogueINS27_23Sm100TmaWarpSpecializedILi3ELi2ELi32ELb1ELb0EEEJSH_NS5_IJNSM_ISF_SB_EENSM_ISN_SB_EEEEENS_10bfloat16_tESL_S2F_SL_NS27_6fusion15FusionCallbacksIS2B_NS2G_17LinearCombinationIS2F_fS2F_fLNS_15FloatRoundStyleE2EEESH_S2E_JEEENS4_5SM1004TMEM4LOAD26SM100_TMEM_LOAD_32dp32b32xES24_NS1J_INS1K_ILi2ELi4ELi3EEENS1M_ILi16EEENSM_INS5_IJS1O_SN_EEENS5_IJSN_SB_EEEEEEENS4_39AutoVectorizingCopyWithAssumedAlignmentILi128EEENS4_14SM90_TMA_STOREES2V_S2X_S2X_EEEvvEEEEvNT_6ParamsE,"ax",@progbits
	.align	128
.text._ZN7cutlass13device_kernelINS_4gemm6kernel13GemmUniversalIN4cute5tupleIJiiiiEEENS1_10collective13CollectiveMmaINS1_46MainloopSm100TmaUmmaWarpSpecializedBlockScaledILi28ELi2ELi2ENS5_IJNS4_1CILi1EEENSA_ILi4EEESB_EEEEENS5_IJNSA_ILi128EEENSA_ILi64EEESG_EEENS5_IJNS_12float_e2m1_tENS_13float_ue4m3_tEEEENS5_IJNS5_IJlSB_lEEENS4_6LayoutINS5_IJNS5_IJNS5_IJNSA_ILi32EEESC_EEEiEEENS5_IJNS5_IJNSA_ILi16EEESC_EEEiEEENS5_IJSB_iEEEEEENS5_IJSS_NS5_IJNS5_IJNSA_ILi0EEESB_EEENSA_ILi512EEEEEENS5_IJSV_iEEEEEEEEEEESK_S12_NS4_8TiledMMAINS4_8MMA_AtomIJNS4_17SM100_MMA_MXF4_SSISI_SI_fSJ_Li128ELi64ELi16ELNS4_4UMMA5MajorE0ELS17_0ELNS16_7ScaleInE0ELS18_0EEEEEENSM_INS5_IJSB_SB_SB_EEENS5_IJSV_SV_SV_EEEEENS5_IJNS4_10UnderscoreES1E_S1E_EEEEENS5_IJNS4_23SM90_TMA_LOAD_MULTICASTES1H_EEENS5_IJNS4_14ComposedLayoutINS4_7SwizzleILi1ELi4ELi3EEENS4_18smem_ptr_flag_bitsILi4EEENSM_INS5_IJNSA_ILi8EEESG_EEENS5_IJSG_SB_EEEEEEENSM_INS5_IJNS5_IJNS5_IJSO_SB_EEESR_EEESB_NS5_IJSB_SB_EEEEEENS5_IJNS5_IJNS5_IJSR_SX_EEESW_EEESV_NS5_IJSC_SX_EEEEEEEEEEEvNS4_8identityENS5_IJNS4_13SM90_TMA_LOADES24_EEES22_vS23_EENS_8epilogue10collective18CollectiveEpilogueINS27_23Sm100TmaWarpSpecializedILi3ELi2ELi32ELb1ELb0EEEJSH_NS5_IJNSM_ISF_SB_EENSM_ISN_SB_EEEEENS_10bfloat16_tESL_S2F_SL_NS27_6fusion15FusionCallbacksIS2B_NS2G_17LinearCombinationIS2F_fS2F_fLNS_15FloatRoundStyleE2EEESH_S2E_JEEENS4_5SM1004TMEM4LOAD26SM100_TMEM_LOAD_32dp32b32xES24_NS1J_INS1K_ILi2ELi4ELi3EEENS1M_ILi16EEENSM_INS5_IJS1O_SN_EEENS5_IJSN_SB_EEEEEEENS4_39AutoVectorizingCopyWithAssumedAlignmentILi128EEENS4_14SM90_TMA_STOREES2V_S2X_S2X_EEEvvEEEEvNT_6ParamsE:
        .type           _ZN7cutlass13device_kernelINS_4gemm6kernel13GemmUniversalIN4cute5tupleIJiiiiEEENS1_10collective13CollectiveMmaINS1_46MainloopSm100TmaUmmaWarpSpecializedBlockScaledILi28ELi2ELi2ENS5_IJNS4_1CILi1EEENSA_ILi4EEESB_EEEEENS5_IJNSA_ILi128EEENSA_ILi64EEESG_EEENS5_IJNS_12float_e2m1_tENS_13float_ue4m3_tEEEENS5_IJNS5_IJlSB_lEEENS4_6LayoutINS5_IJNS5_IJNS5_IJNSA_ILi32EEESC_EEEiEEENS5_IJNS5_IJNSA_ILi16EEESC_EEEiEEENS5_IJSB_iEEEEEENS5_IJSS_NS5_IJNS5_IJNSA_ILi0EEESB_EEENSA_ILi512EEEEEENS5_IJSV_iEEEEEEEEEEESK_S12_NS4_8TiledMMAINS4_8MMA_AtomIJNS4_17SM100_MMA_MXF4_SSISI_SI_fSJ_Li128ELi64ELi16ELNS4_4UMMA5MajorE0ELS17_0ELNS16_7ScaleInE0ELS18_0EEEEEENSM_INS5_IJSB_SB_SB_EEENS5_IJSV_SV_SV_EEEEENS5_IJNS4_10UnderscoreES1E_S1E_EEEEENS5_IJNS4_23SM90_TMA_LOAD_MULTICASTES1H_EEENS5_IJNS4_14ComposedLayoutINS4_7SwizzleILi1ELi4ELi3EEENS4_18smem_ptr_flag_bitsILi4EEENSM_INS5_IJNSA_ILi8EEESG_EEENS5_IJSG_SB_EEEEEEENSM_INS5_IJNS5_IJNS5_IJSO_SB_EEESR_EEESB_NS5_IJSB_SB_EEEEEENS5_IJNS5_IJNS5_IJSR_SX_EEESW_EEESV_NS5_IJSC_SX_EEEEEEEEEEEvNS4_8identityENS5_IJNS4_13SM90_TMA_LOADES24_EEES22_vS23_EENS_8epilogue10collective18CollectiveEpilogueINS27_23Sm100TmaWarpSpecializedILi3ELi2ELi32ELb1ELb0EEEJSH_NS5_IJNSM_ISF_SB_EENSM_ISN_SB_EEEEENS_10bfloat16_tESL_S2F_SL_NS27_6fusion15FusionCallbacksIS2B_NS2G_17LinearCombinationIS2F_fS2F_fLNS_15FloatRoundStyleE2EEESH_S2E_JEEENS4_5SM1004TMEM4LOAD26SM100_TMEM_LOAD_32dp32b32xES24_NS1J_INS1K_ILi2ELi4ELi3EEENS1M_ILi16EEENSM_INS5_IJS1O_SN_EEENS5_IJSN_SB_EEEEEEENS4_39AutoVectorizingCopyWithAssumedAlignmentILi128EEENS4_14SM90_TMA_STOREES2V_S2X_S2X_EEEvvEEEEvNT_6ParamsE,@function
        .size           _ZN7cutlass13device_kernelINS_4gemm6kernel13GemmUniversalIN4cute5tupleIJiiiiEEENS1_10collective13CollectiveMmaINS1_46MainloopSm100TmaUmmaWarpSpecializedBlockScaledILi28ELi2ELi2ENS5_IJNS4_1CILi1EEENSA_ILi4EEESB_EEEEENS5_IJNSA_ILi128EEENSA_ILi64EEESG_EEENS5_IJNS_12float_e2m1_tENS_13float_ue4m3_tEEEENS5_IJNS5_IJlSB_lEEENS4_6LayoutINS5_IJNS5_IJNS5_IJNSA_ILi32EEESC_EEEiEEENS5_IJNS5_IJNSA_ILi16EEESC_EEEiEEENS5_IJSB_iEEEEEENS5_IJSS_NS5_IJNS5_IJNSA_ILi0EEESB_EEENSA_ILi512EEEEEENS5_IJSV_iEEEEEEEEEEESK_S12_NS4_8TiledMMAINS4_8MMA_AtomIJNS4_17SM100_MMA_MXF4_SSISI_SI_fSJ_Li128ELi64ELi16ELNS4_4UMMA5MajorE0ELS17_0ELNS16_7ScaleInE0ELS18_0EEEEEENSM_INS5_IJSB_SB_SB_EEENS5_IJSV_SV_SV_EEEEENS5_IJNS4_10UnderscoreES1E_S1E_EEEEENS5_IJNS4_23SM90_TMA_LOAD_MULTICASTES1H_EEENS5_IJNS4_14ComposedLayoutINS4_7SwizzleILi1ELi4ELi3EEENS4_18smem_ptr_flag_bitsILi4EEENSM_INS5_IJNSA_ILi8EEESG_EEENS5_IJSG_SB_EEEEEEENSM_INS5_IJNS5_IJNS5_IJSO_SB_EEESR_EEESB_NS5_IJSB_SB_EEEEEENS5_IJNS5_IJNS5_IJSR_SX_EEESW_EEESV_NS5_IJSC_SX_EEEEEEEEEEEvNS4_8identityENS5_IJNS4_13SM90_TMA_LOADES24_EEES22_vS23_EENS_8epilogue10collective18CollectiveEpilogueINS27_23Sm100TmaWarpSpecializedILi3ELi2ELi32ELb1ELb0EEEJSH_NS5_IJNSM_ISF_SB_EENSM_ISN_SB_EEEEENS_10bfloat16_tESL_S2F_SL_NS27_6fusion15FusionCallbacksIS2B_NS2G_17LinearCombinationIS2F_fS2F_fLNS_15FloatRoundStyleE2EEESH_S2E_JEEENS4_5SM1004TMEM4LOAD26SM100_TMEM_LOAD_32dp32b32xES24_NS1J_INS1K_ILi2ELi4ELi3EEENS1M_ILi16EEENSM_INS5_IJS1O_SN_EEENS5_IJSN_SB_EEEEEEENS4_39AutoVectorizingCopyWithAssumedAlignmentILi128EEENS4_14SM90_TMA_STOREES2V_S2X_S2X_EEEvvEEEEvNT_6ParamsE,(.L_x_234 - _ZN7cutlass13device_kernelINS_4gemm6kernel13GemmUniversalIN4cute5tupleIJiiiiEEENS1_10collective13CollectiveMmaINS1_46MainloopSm100TmaUmmaWarpSpecializedBlockScaledILi28ELi2ELi2ENS5_IJNS4_1CILi1EEENSA_ILi4EEESB_EEEEENS5_IJNSA_ILi128EEENSA_ILi64EEESG_EEENS5_IJNS_12float_e2m1_tENS_13float_ue4m3_tEEEENS5_IJNS5_IJlSB_lEEENS4_6LayoutINS5_IJNS5_IJNS5_IJNSA_ILi32EEESC_EEEiEEENS5_IJNS5_IJNSA_ILi16EEESC_EEEiEEENS5_IJSB_iEEEEEENS5_IJSS_NS5_IJNS5_IJNSA_ILi0EEESB_EEENSA_ILi512EEEEEENS5_IJSV_iEEEEEEEEEEESK_S12_NS4_8TiledMMAINS4_8MMA_AtomIJNS4_17SM100_MMA_MXF4_SSISI_SI_fSJ_Li128ELi64ELi16ELNS4_4UMMA5MajorE0ELS17_0ELNS16_7ScaleInE0ELS18_0EEEEEENSM_INS5_IJSB_SB_SB_EEENS5_IJSV_SV_SV_EEEEENS5_IJNS4_10UnderscoreES1E_S1E_EEEEENS5_IJNS4_23SM90_TMA_LOAD_MULTICASTES1H_EEENS5_IJNS4_14ComposedLayoutINS4_7SwizzleILi1ELi4ELi3EEENS4_18smem_ptr_flag_bitsILi4EEENSM_INS5_IJNSA_ILi8EEESG_EEENS5_IJSG_SB_EEEEEEENSM_INS5_IJNS5_IJNS5_IJSO_SB_EEESR_EEESB_NS5_IJSB_SB_EEEEEENS5_IJNS5_IJNS5_IJSR_SX_EEESW_EEESV_NS5_IJSC_SX_EEEEEEEEEEEvNS4_8identityENS5_IJNS4_13SM90_TMA_LOADES24_EEES22_vS23_EENS_8epilogue10collective18CollectiveEpilogueINS27_23Sm100TmaWarpSpecializedILi3ELi2ELi32ELb1ELb0EEEJSH_NS5_IJNSM_ISF_SB_EENSM_ISN_SB_EEEEENS_10bfloat16_tESL_S2F_SL_NS27_6fusion15FusionCallbacksIS2B_NS2G_17LinearCombinationIS2F_fS2F_fLNS_15FloatRoundStyleE2EEESH_S2E_JEEENS4_5SM1004TMEM4LOAD26SM100_TMEM_LOAD_32dp32b32xES24_NS1J_INS1K_ILi2ELi4ELi3EEENS1M_ILi16EEENSM_INS5_IJS1O_SN_EEENS5_IJSN_SB_EEEEEEENS4_39AutoVectorizingCopyWithAssumedAlignmentILi128EEENS4_14SM90_TMA_STOREES2V_S2X_S2X_EEEvvEEEEvNT_6ParamsE)
        .other          _ZN7cutlass13device_kernelINS_4gemm6kernel13GemmUniversalIN4cute5tupleIJiiiiEEENS1_10collective13CollectiveMmaINS1_46MainloopSm100TmaUmmaWarpSpecializedBlockScaledILi28ELi2ELi2ENS5_IJNS4_1CILi1EEENSA_ILi4EEESB_EEEEENS5_IJNSA_ILi128EEENSA_ILi64EEESG_EEENS5_IJNS_12float_e2m1_tENS_13float_ue4m3_tEEEENS5_IJNS5_IJlSB_lEEENS4_6LayoutINS5_IJNS5_IJNS5_IJNSA_ILi32EEESC_EEEiEEENS5_IJNS5_IJNSA_ILi16EEESC_EEEiEEENS5_IJSB_iEEEEEENS5_IJSS_NS5_IJNS5_IJNSA_ILi0EEESB_EEENSA_ILi512EEEEEENS5_IJSV_iEEEEEEEEEEESK_S12_NS4_8TiledMMAINS4_8MMA_AtomIJNS4_17SM100_MMA_MXF4_SSISI_SI_fSJ_Li128ELi64ELi16ELNS4_4UMMA5MajorE0ELS17_0ELNS16_7ScaleInE0ELS18_0EEEEEENSM_INS5_IJSB_SB_SB_EEENS5_IJSV_SV_SV_EEEEENS5_IJNS4_10UnderscoreES1E_S1E_EEEEENS5_IJNS4_23SM90_TMA_LOAD_MULTICASTES1H_EEENS5_IJNS4_14ComposedLayoutINS4_7SwizzleILi1ELi4ELi3EEENS4_18smem_ptr_flag_bitsILi4EEENSM_INS5_IJNSA_ILi8EEESG_EEENS5_IJSG_SB_EEEEEEENSM_INS5_IJNS5_IJNS5_IJSO_SB_EEESR_EEESB_NS5_IJSB_SB_EEEEEENS5_IJNS5_IJNS5_IJSR_SX_EEESW_EEESV_NS5_IJSC_SX_EEEEEEEEEEEvNS4_8identityENS5_IJNS4_13SM90_TMA_LOADES24_EEES22_vS23_EENS_8epilogue10collective18CollectiveEpilogueINS27_23Sm100TmaWarpSpecializedILi3ELi2ELi32ELb1ELb0EEEJSH_NS5_IJNSM_ISF_SB_EENSM_ISN_SB_EEEEENS_10bfloat16_tESL_S2F_SL_NS27_6fusion15FusionCallbacksIS2B_NS2G_17LinearCombinationIS2F_fS2F_fLNS_15FloatRoundStyleE2EEESH_S2E_JEEENS4_5SM1004TMEM4LOAD26SM100_TMEM_LOAD_32dp32b32xES24_NS1J_INS1K_ILi2ELi4ELi3EEENS1M_ILi16EEENSM_INS5_IJS1O_SN_EEENS5_IJSN_SB_EEEEEEENS4_39AutoVectorizingCopyWithAssumedAlignmentILi128EEENS4_14SM90_TMA_STOREES2V_S2X_S2X_EEEvvEEEEvNT_6ParamsE,@"STO_CUDA_ENTRY STV_DEFAULT"
_ZN7cutlass13device_kernelINS_4gemm6kernel13GemmUniversalIN4cute5tupleIJiiiiEEENS1_10collective13CollectiveMmaINS1_46MainloopSm100TmaUmmaWarpSpecializedBlockScaledILi28ELi2ELi2ENS5_IJNS4_1CILi1EEENSA_ILi4EEESB_EEEEENS5_IJNSA_ILi128EEENSA_ILi64EEESG_EEENS5_IJNS_12float_e2m1_tENS_13float_ue4m3_tEEEENS5_IJNS5_IJlSB_lEEENS4_6LayoutINS5_IJNS5_IJNS5_IJNSA_ILi32EEESC_EEEiEEENS5_IJNS5_IJNSA_ILi16EEESC_EEEiEEENS5_IJSB_iEEEEEENS5_IJSS_NS5_IJNS5_IJNSA_ILi0EEESB_EEENSA_ILi512EEEEEENS5_IJSV_iEEEEEEEEEEESK_S12_NS4_8TiledMMAINS4_8MMA_AtomIJNS4_17SM100_MMA_MXF4_SSISI_SI_fSJ_Li128ELi64ELi16ELNS4_4UMMA5MajorE0ELS17_0ELNS16_7ScaleInE0ELS18_0EEEEEENSM_INS5_IJSB_SB_SB_EEENS5_IJSV_SV_SV_EEEEENS5_IJNS4_10UnderscoreES1E_S1E_EEEEENS5_IJNS4_23SM90_TMA_LOAD_MULTICASTES1H_EEENS5_IJNS4_14ComposedLayoutINS4_7SwizzleILi1ELi4ELi3EEENS4_18smem_ptr_flag_bitsILi4EEENSM_INS5_IJNSA_ILi8EEESG_EEENS5_IJSG_SB_EEEEEEENSM_INS5_IJNS5_IJNS5_IJSO_SB_EEESR_EEESB_NS5_IJSB_SB_EEEEEENS5_IJNS5_IJNS5_IJSR_SX_EEESW_EEESV_NS5_IJSC_SX_EEEEEEEEEEEvNS4_8identityENS5_IJNS4_13SM90_TMA_LOADES24_EEES22_vS23_EENS_8epilogue10collective18CollectiveEpilogueINS27_23Sm100TmaWarpSpecializedILi3ELi2ELi32ELb1ELb0EEEJSH_NS5_IJNSM_ISF_SB_EENSM_ISN_SB_EEEEENS_10bfloat16_tESL_S2F_SL_NS27_6fusion15FusionCallbacksIS2B_NS2G_17LinearCombinationIS2F_fS2F_fLNS_15FloatRoundStyleE2EEESH_S2E_JEEENS4_5SM1004TMEM4LOAD26SM100_TMEM_LOAD_32dp32b32xES24_NS1J_INS1K_ILi2ELi4ELi3EEENS1M_ILi16EEENSM_INS5_IJS1O_SN_EEENS5_IJSN_SB_EEEEEEENS4_39AutoVectorizingCopyWithAssumedAlignmentILi128EEENS4_14SM90_TMA_STOREES2V_S2X_S2X_EEEvvEEEEvNT_6ParamsE:
[----:B------:R-:W1:Y:S01]  /*0000*/  LDC R1, c[0x0][0x37c] ;  /* 0x0000df00ff017b82 */ /* 0x000e620000000800 */
[----:B------:R-:W2:Y:S01]  /*0010*/  S2R R93, SR_TID.X ;  /* 0x00000000005d7919 */ /* 0x000ea20000002100 */
[----:B------:R-:W3:Y:S01]  /*0020*/  LDCU.64 UR4, c[0x0][0xc90] ;  /* 0x00019200ff0477ac */ /* 0x000ee20008000a00 */
[----:B------:R-:W-:Y:S02]  /*0030*/  PRMT R88, RZ, 0x7610, R88 ;  /* 0x00007610ff587816 */ /* 0x000fe40000000058 */
[----:B------:R-:W-:Y:S01]  /*0040*/  ELECT P6, URZ, PT ;  /* 0x0000000000ff782f */ /* 0x000fe200038c0000 */
[----:B------:R-:W4:Y:S01]  /*0050*/  LDCU.64 UR46, c[0x0][0x358] ;  /* 0x00006b00ff2e77ac */ /* 0x000f220008000a00 */
[----:B---3--:R-:W-:-:S04]  /*0060*/  UISETP.NE.U32.AND UP0, UPT, UR4, URZ, UPT ;  /* 0x000000ff0400728c */ /* 0x008fc8000bf05070 */
[----:B------:R-:W-:Y:S01]  /*0070*/  UISETP.NE.AND.EX UP0, UPT, UR5, URZ, UPT, UP0 ;  /* 0x000000ff0500728c */ /* 0x000fe2000bf05300 */
[----:B--2---:R-:W-:-:S05]  /*0080*/  SHF.R.U32.HI R92, RZ, 0x5, R93 ;  /* 0x00000005ff5c7819 */ /* 0x004fca000001165d */
[----:B------:R-:W2:Y:S02]  /*0090*/  SHFL.IDX PT, R0, R92, RZ, 0x1f ;  /* 0x00001fff5c007589 */ /* 0x000ea400000e0000 */
[----:B--2---:R-:W-:Y:S01]  /*00a0*/  R2UR UR6, R0 ;  /* 0x00000000000672ca */ /* 0x004fe200000e0000 */
[----:B-1--4-:R-:W-:-:S14]  /*00b0*/  BRA.U UP0, `(.L_x_0) ;  /* 0x00000001002c7547 */ /* 0x012fdc000b800000 */
[----:B------:R-:W1:Y:S02]  /*00c0*/  LDCU.64 UR8, c[0x0][0xc88] ;  /* 0x00019100ff0877ac */ /* 0x000e640008000a00 */
[----:B-1----:R-:W-:-:S04]  /*00d0*/  UISETP.NE.U32.AND UP0, UPT, UR8, URZ, UPT ;  /* 0x000000ff0800728c */ /* 0x002fc8000bf05070 */
[----:B------:R-:W-:-:S09]  /*00e0*/  UISETP.NE.AND.EX UP0, UPT, UR9, URZ, UPT, UP0 ;  /* 0x000000ff0900728c */ /* 0x000fd2000bf05300 */
[----:B------:R-:W-:Y:S05]  /*00f0*/  BRA.U !UP0, `(.L_x_1) ;  /* 0x0000000108107547 */ /* 0x000fea000b800000 */
[----:B------:R-:W1:Y:S02]  /*0100*/  LDC.64 R2, c[0x0][0xc88] ;  /* 0x00032200ff027b82 */ /* 0x000e640000000a00 */
[----:B-1----:R1:W5:Y:S01]  /*0110*/  LDG.E R49, desc[UR46][R2.64] ;  /* 0x0000002e02317981 */ /* 0x002362000c1e1900 */
[----:B------:R-:W-:Y:S01]  /*0120*/  HFMA2 R88, -RZ, RZ, 0, 5.9604644775390625e-08 ;  /* 0x00000001ff587431 */ /* 0x000fe200000001ff */
[----:B------:R-:W-:Y:S05]  /*0130*/  BRA `(.L_x_0) ;  /* 0x00000000000c7947 */ /* 0x000fea0003800000 */
.L_x_1:
[----:B------:R-:W1:Y:S01]  /*0140*/  LDCU UR7, c[0x0][0xc80] ;  /* 0x00019000ff0777ac */ /* 0x000e620008000800 */
[----:B------:R-:W-:Y:S01]  /*0150*/  HFMA2 R88, -RZ, RZ, 0, 5.9604644775390625e-08 ;  /* 0x00000001ff587431 */ /* 0x000fe200000001ff */
[----:B-1----:R-:W-:Y:S02]  /*0160*/  MOV R49, UR7 ;  /* 0x0000000700317c02 */ /* 0x002fe40008000f00 */
.L_x_0:
[----:B------:R-:W2:Y:S02]  /*0170*/  LDCU.64 UR8, c[0x0][0xcb0] ;  /* 0x00019600ff0877ac */ /* 0x000ea40008000a00 */
[----:B--2---:R-:W-:-:S04]  /*0180*/  UISETP.NE.U32.AND UP0, UPT, UR8, URZ, UPT ;  /* 0x000000ff0800728c */ /* 0x004fc8000bf05070 */
[----:B------:R-:W-:-:S09]  /*0190*/  UISETP.NE.AND.EX UP0, UPT, UR9, URZ, UPT, UP0 ;  /* 0x000000ff0900728c */ /* 0x000fd2000bf05300 */
[----:B------:R-:W-:Y:S05]  /*01a0*/  BRA.U UP0, `(.L_x_2) ;  /* 0x0000000100247547 */ /* 0x000fea000b800000 */
[----:B------:R-:W2:Y:S02]  /*01b0*/  LDCU.64 UR8, c[0x0][0xca8] ;  /* 0x00019500ff0877ac */ /* 0x000ea40008000a00 */
[----:B--2---:R-:W-:-:S04]  /*01c0*/  UISETP.NE.U32.AND UP0, UPT, UR8, URZ, UPT ;  /* 0x000000ff0800728c */ /* 0x004fc8000bf05070 */
[----:B------:R-:W-:-:S09]  /*01d0*/  UISETP.NE.AND.EX UP0, UPT, UR9, URZ, UPT, UP0 ;  /* 0x000000ff0900728c */ /* 0x000fd2000bf05300 */
[----:B------:R-:W-:Y:S05]  /*01e0*/  BRA.U !UP0, `(.L_x_3) ;  /* 0x00000001080c7547 */ /* 0x000fea000b800000 */
[----:B-1----:R-:W1:Y:S02]  /*01f0*/  LDC.64 R2, c[0x0][0xca8] ;  /* 0x00032a00ff027b82 */ /* 0x002e640000000a00 */
[----:B-1----:R2:W5:Y:S01]  /*0200*/  LDG.E R47, desc[UR46][R2.64] ;  /* 0x0000002e022f7981 */ /* 0x002562000c1e1900 */
[----:B------:R-:W-:Y:S05]  /*0210*/  BRA `(.L_x_2) ;  /* 0x0000000000087947 */ /* 0x000fea0003800000 */
.L_x_3:
[----:B------:R-:W2:Y:S02]  /*0220*/  LDCU UR7, c[0x0][0xca0] ;  /* 0x00019400ff0777ac */ /* 0x000ea40008000800 */
[----:B--2---:R-:W-:Y:S02]  /*0230*/  MOV R47, UR7 ;  /* 0x00000007002f7c02 */ /* 0x004fe40008000f00 */
.L_x_2:
[----:B------:R-:W-:Y:S01]  /*0240*/  IMAD.U32 R0, RZ, RZ, UR6 ;  /* 0x00000006ff007e24 */ /* 0x000fe2000f8e00ff */
[----:B------:R-:W-:Y:S04]  /*0250*/  BSSY.RECONVERGENT B0, `(.L_x_4) ;  /* 0x0000012000007945 */ /* 0x000fe80003800200 */
[C---:B------:R-:W-:Y:S02]  /*0260*/  ISETP.NE.OR P1, PT, R0.reuse, 0x1, !P6 ;  /* 0x000000010000780c */ /* 0x040fe40007725670 */
[----:B------:R-:W-:-:S11]  /*0270*/  ISETP.NE.OR P0, PT, R0, 0x3, !P6 ;  /* 0x000000030000780c */ /* 0x000fd60007705670 */
[----:B------:R-:W-:Y:S05]  /*0280*/  @P1 BRA `(.L_x_5) ;  /* 0x0000000000381947 */ /* 0x000fea0003800000 */
[----:B------:R-:W3:Y:S02]  /*0290*/  LDCU.64 UR8, c[0x0][0x348] ;  /* 0x00006900ff0877ac */ /* 0x000ee40008000a00 */
[----:B---3--:R-:W-:Y:S02]  /*02a0*/  UIADD3 UR14, UP3, UPT, UR8, 0x80, URZ ;  /* 0x00000080080e7890 */ /* 0x008fe4000ff7e0ff */
[----:B------:R-:W-:Y:S02]  /*02b0*/  UIADD3 UR12, UP2, UPT, UR8, 0x180, URZ ;  /* 0x00000180080c7890 */ /* 0x000fe4000ff5e0ff */
[----:B------:R-:W-:Y:S02]  /*02c0*/  UIADD3 UR10, UP1, UPT, UR8, 0x280, URZ ;  /* 0x00000280080a7890 */ /* 0x000fe4000ff3e0ff */
[----:B------:R-:W-:Y:S02]  /*02d0*/  UIADD3 UR8, UP0, UPT, UR8, 0x380, URZ ;  /* 0x0000038008087890 */ /* 0x000fe4000ff1e0ff */
[----:B------:R-:W-:-:S02]  /*02e0*/  UIADD3.X UR15, UPT, UPT, URZ, UR9, URZ, UP3, !UPT ;  /* 0x00000009ff0f7290 */ /* 0x000fc40009ffe4ff */
[----:B------:R-:W-:Y:S02]  /*02f0*/  UIADD3.X UR13, UPT, UPT, URZ, UR9, URZ, UP2, !UPT ;  /* 0x00000009ff0d7290 */ /* 0x000fe400097fe4ff */
[----:B------:R-:W-:Y:S02]  /*0300*/  UIADD3.X UR11, UPT, UPT, URZ, UR9, URZ, UP1, !UPT ;  /* 0x00000009ff0b7290 */ /* 0x000fe40008ffe4ff */
[----:B------:R-:W-:-:S03]  /*0310*/  UIADD3.X UR9, UPT, UPT, URZ, UR9, URZ, UP0, !UPT ;  /* 0x00000009ff097290 */ /* 0x000fc600087fe4ff */
[----:B------:R3:W-:Y:S02]  /*0320*/  UTMACCTL.PF [UR14] ;  /* 0x000000000e0079b9 */ /* 0x0007e40008040000 */
[----:B------:R3:W-:Y:S02]  /*0330*/  UTMACCTL.PF [UR12] ;  /* 0x000000000c0079b9 */ /* 0x0007e40008040000 */
[----:B------:R3:W-:Y:S02]  /*0340*/  UTMACCTL.PF [UR10] ;  /* 0x000000000a0079b9 */ /* 0x0007e40008040000 */
[----:B------:R3:W-:Y:S02]  /*0350*/  UTMACCTL.PF [UR8] ;  /* 0x00000000080079b9 */ /* 0x0007e40008040000 */
[----:B---3--:R-:W-:Y:S01]  /*0360*/  NOP ;  /* 0x0000000000007918 */ /* 0x008fe20000000000 */
.L_x_5:
[----:B------:R-:W-:Y:S05]  /*0370*/  BSYNC.RECONVERGENT B0 ;  /* 0x0000000000007941 */ /* 0x000fea0003800200 */
.L_x_4:
[----:B------:R-:W-:Y:S04]  /*0380*/  BSSY.RECONVERGENT B0, `(.L_x_6) ;  /* 0x000000a000007945 */ /* 0x000fe80003800200 */
[----:B------:R-:W-:Y:S05]  /*0390*/  @P0 BRA `(.L_x_7) ;  /* 0x0000000000200947 */ /* 0x000fea0003800000 */
[----:B------:R-:W3:Y:S02]  /*03a0*/  LDCU.64 UR8, c[0x0][0x348] ;  /* 0x00006900ff0877ac */ /* 0x000ee40008000a00 */
[----:B---3--:R-:W-:Y:S02]  /*03b0*/  UIADD3 UR10, UP1, UPT, UR8, 0x980, URZ ;  /* 0x00000980080a7890 */ /* 0x008fe4000ff3e0ff */
[----:B------:R-:W-:Y:S02]  /*03c0*/  UIADD3 UR8, UP0, UPT, UR8, 0xa80, URZ ;  /* 0x00000a8008087890 */ /* 0x000fe4000ff1e0ff */
[----:B------:R-:W-:Y:S02]  /*03d0*/  UIADD3.X UR11, UPT, UPT, URZ, UR9, URZ, UP1, !UPT ;  /* 0x00000009ff0b7290 */ /* 0x000fe40008ffe4ff */
[----:B------:R-:W-:-:S07]  /*03e0*/  UIADD3.X UR9, UPT, UPT, URZ, UR9, URZ, UP0, !UPT ;  /* 0x00000009ff097290 */ /* 0x000fce00087fe4ff */
[----:B------:R3:W-:Y:S02]  /*03f0*/  UTMACCTL.PF [UR10] ;  /* 0x000000000a0079b9 */ /* 0x0007e40008040000 */
[----:B------:R3:W-:Y:S02]  /*0400*/  UTMACCTL.PF [UR8] ;  /* 0x00000000080079b9 */ /* 0x0007e40008040000 */
[----:B---3--:R-:W-:Y:S01]  /*0410*/  NOP ;  /* 0x0000000000007918 */ /* 0x008fe20000000000 */
.L_x_7:
[----:B------:R-:W-:Y:S05]  /*0420*/  BSYNC.RECONVERGENT B0 ;  /* 0x0000000000007941 */ /* 0x000fea0003800200 */
.L_x_6:
[----:B------:R-:W3:Y:S01]  /*0430*/  LDCU.64 UR8, c[0x0][0xc88] ;  /* 0x00019100ff0877ac */ /* 0x000ee20008000a00 */
[----:B------:R-:W-:Y:S02]  /*0440*/  UISETP.EQ.U32.AND UP1, UPT, UR4, URZ, UPT ;  /* 0x000000ff0400728c */ /* 0x000fe4000bf22070 */
[----:B------:R-:W-:Y:S02]  /*0450*/  UPLOP3.LUT UP4, UPT, UPT, UPT, UPT, 0x80, 0x8 ;  /* 0x000000000008789c */ /* 0x000fe40003f8f070 */
[----:B---3--:R-:W-:-:S04]  /*0460*/  UISETP.NE.U32.AND UP0, UPT, UR8, URZ, UPT ;  /* 0x000000ff0800728c */ /* 0x008fc8000bf05070 */
[----:B------:R-:W-:-:S04]  /*0470*/  UISETP.NE.AND.EX UP0, UPT, UR9, URZ, UPT, UP0 ;  /* 0x000000ff0900728c */ /* 0x000fc8000bf05300 */
[----:B------:R-:W-:-:S04]  /*0480*/  UISETP.EQ.OR.EX UP2, UPT, UR5, URZ, !UP0, UP1 ;  /* 0x000000ff0500728c */ /* 0x000fc8000c742710 */
[----:B------:R-:W-:-:S05]  /*0490*/  UP2UR UR48, UPR, URZ, 0x4 ;  /* 0x00000004ff307883 */ /* 0x000fca0008000000 */
[----:B------:R-:W-:Y:S07]  /*04a0*/  BRA.U !UP2, `(.L_x_8) ;  /* 0x000000010a207547 */ /* 0x000fee000b800000 */
[----:B------:R-:W-:Y:S01]  /*04b0*/  UISETP.NE.U32.AND UP1, UPT, UR4, URZ, UPT ;  /* 0x000000ff0400728c */ /* 0x000fe2000bf25070 */
[----:B-----5:R-:W-:Y:S01]  /*04c0*/  FSETP.NEU.AND P0, PT, R49, RZ, PT ;  /* 0x000000ff3100720b */ /* 0x020fe20003f0d000 */
[----:B------:R-:W-:Y:S02]  /*04d0*/  USEL UR4, URZ, 0xffffffff, UP0 ;  /* 0xffffffffff047887 */ /* 0x000fe40008000000 */
[----:B------:R-:W-:-:S10]  /*04e0*/  UISETP.NE.AND.EX UP1, UPT, UR5, URZ, UPT, UP1 ;  /* 0x000000ff0500728c */ /* 0x000fd4000bf25310 */
[----:B------:R-:W-:Y:S01]  /*04f0*/  VOTEU.ANY UP0, P0 ;  /* 0x0000000000ff7886 */ /* 0x000fe20000000100 */
[----:B------:R-:W-:-:S04]  /*0500*/  @!UP1 USEL UR4, URZ, 0xffffffff, UP0 ;  /* 0xffffffffff049887 */ /* 0x000fc80008000000 */
[----:B------:R-:W-:-:S04]  /*0510*/  ULOP3.LUT UR4, UR4, 0x1, URZ, 0xc0, !UPT ;  /* 0x0000000104047892 */ /* 0x000fc8000f8ec0ff */
[----:B------:R-:W-:-:S11]  /*0520*/  UISETP.NE.U32.AND UP4, UPT, UR4, 0x1, UPT ;  /* 0x000000010400788c */ /* 0x000fd6000bf85070 */
.L_x_8:
[----:B-12---:R-:W1:Y:S01]  /*0530*/  SHFL.IDX PT, R2, R92, RZ, 0x1f ;  /* 0x00001fff5c027589 */ /* 0x006e6200000e0000 */
[----:B------:R-:W-:-:S04]  /*0540*/  UISETP.NE.AND UP0, UPT, UR6, 0x2, UPT ;  /* 0x000000020600788c */ /* 0x000fc8000bf05270 */
[----:B------:R-:W-:Y:S01]  /*0550*/  USEL UR14, URZ, 0x1, UP0 ;  /* 0x00000001ff0e7887 */ /* 0x000fe20008000000 */
[----:B-1----:R-:W-:-:S13]  /*0560*/  ISETP.NE.AND P0, PT, R2, RZ, PT ;  /* 0x000000ff0200720c */ /* 0x002fda0003f05270 */
[----:B------:R-:W-:Y:S05]  /*0570*/  @P0 BRA `(.L_x_9) ;  /* 0x0000000400240947 */ /* 0x000fea0003800000 */
[----:B------:R-:W-:Y:S01]  /*0580*/  ELECT P0, URZ, PT ;  /* 0x0000000000ff782f */ /* 0x000fe20003800000 */
[----:B------:R-:W-:-:S12]  /*0590*/  BSSY.RECONVERGENT B0, `(.L_x_9) ;  /* 0x0000047000007945 */ /* 0x000fd80003800200 */
[----:B------:R-:W-:Y:S05]  /*05a0*/  @!P0 BRA `(.L_x_10) ;  /* 0x0000000400148947 */ /* 0x000fea0003800000 */
[----:B------:R-:W1:Y:S01]  /*05b0*/  S2UR UR7, SR_CgaCtaId ;  /* 0x00000000000779c3 */ /* 0x000e620000008800 */
[----:B------:R-:W-:Y:S01]  /*05c0*/  UMOV UR8, 0x400 ;  /* 0x0000040000087882 */ /* 0x000fe20000000000 */
[----:B------:R-:W-:Y:S01]  /*05d0*/  UMOV UR5, 0x1 ;  /* 0x0000000100057882 */ /* 0x000fe20000000000 */
[----:B------:R-:W-:Y:S01]  /*05e0*/  UMOV UR4, 0x4 ;  /* 0x0000000400047882 */ /* 0x000fe20000000000 */
[----:B-1----:R-:W-:Y:S02]  /*05f0*/  ULEA UR7, UR7, UR8, 0x18 ;  /* 0x0000000807077291 */ /* 0x002fe4000f8ec0ff */
[----:B------:R-:W-:-:S04]  /*0600*/  UIADD3 UR8, UPT, UPT, -UR5, 0x100000, URZ ;  /* 0x0010000005087890 */ /* 0x000fc8000fffe1ff */
[----:B------:R-:W-:Y:S02]  /*0610*/  USHF.L.U32 UR9, UR8, 0xb, URZ ;  /* 0x0000000b08097899 */ /* 0x000fe400080006ff */
[----:B------:R-:W-:Y:S02]  /*0620*/  USHF.L.U32 UR8, UR8, 0x1, URZ ;  /* 0x0000000108087899 */ /* 0x000fe400080006ff */
[----:B------:R-:W-:-:S04]  /*0630*/  UIADD3 UR4, UPT, UPT, -UR4, 0x100000, URZ ;  /* 0x0010000004047890 */ /* 0x000fc8000fffe1ff */
[----:B------:R-:W-:Y:S02]  /*0640*/  USHF.L.U32 UR5, UR4, 0xb, URZ ;  /* 0x0000000b04057899 */ /* 0x000fe400080006ff */
[----:B------:R-:W-:Y:S01]  /*0650*/  USHF.L.U32 UR4, UR4, 0x1, URZ ;  /* 0x0000000104047899 */ /* 0x000fe200080006ff */
[----:B------:R-:W1:Y:S03]  /*0660*/  FENCE.VIEW.ASYNC.S ;  /* 0x00000000000073c6 */ /* 0x000e660000000000 */
[----:B-1----:R1:W2:Y:S08]  /*0670*/  SYNCS.EXCH.64 URZ, [UR7], UR8 ;  /* 0x0000000807ff75b2 */ /* 0x0022b00008000100 */
[----:B------:R1:W3:Y:S01]  /*0680*/  SYNCS.EXCH.64 URZ, [UR7+0xe0], UR4 ;  /* 0x0000e00407ff75b2 */ /* 0x0002e20008000100 */
[----:B------:R1:W4:Y:S01]  /*0690*/  SYNCS.EXCH.64 URZ, [UR7+0x8], UR8 ;  /* 0x0000080807ff75b2 */ /* 0x0003220008000100 */
[----:B------:R1:W1:Y:S01]  /*06a0*/  SYNCS.EXCH.64 URZ, [UR7+0xe8], UR4 ;  /* 0x0000e80407ff75b2 */ /* 0x0002620008000100 */
        /* <DEDUP_REMOVED lines=52> */
[----:B--234-:R-:W-:Y:S01]  /*09f0*/  NOP ;  /* 0x0000000000007918 */ /* 0x01cfe20000000000 */
.L_x_10:
[----:B-1----:R-:W-:Y:S05]  /*0a00*/  BSYNC.RECONVERGENT B0 ;  /* 0x0000000000007941 */ /* 0x002fea0003800200 */
.L_x_9:
[----:B------:R-:W1:Y:S01]  /*0a10*/  SHFL.IDX PT, R2, R92, RZ, 0x1f ;  /* 0x00001fff5c027589 */ /* 0x000e6200000e0000 */
[----:B------:R-:W-:Y:S01]  /*0a20*/  NOP ;  /* 0x0000000000007918 */ /* 0x000fe20000000000 */
[----:B-1----:R-:W-:-:S13]  /*0a30*/  ISETP.NE.AND P0, PT, R2, 0x1, PT ;  /* 0x000000010200780c */ /* 0x002fda0003f05270 */
[----:B------:R-:W-:Y:S05]  /*0a40*/  @P0 BRA `(.L_x_11) ;  /* 0x0000000000500947 */ /* 0x000fea0003800000 */
[----:B------:R-:W1:Y:S01]  /*0a50*/  S2UR UR7, SR_CgaCtaId ;  /* 0x00000000000779c3 */ /* 0x000e620000008800 */
[----:B------:R-:W-:Y:S01]  /*0a60*/  UMOV UR8, 0x400 ;  /* 0x0000040000087882 */ /* 0x000fe20000000000 */
[----:B------:R-:W-:Y:S01]  /*0a70*/  UMOV UR5, 0x20 ;  /* 0x0000002000057882 */ /* 0x000fe20000000000 */
[----:B------:R-:W-:Y:S01]  /*0a80*/  UMOV UR4, 0x80 ;  /* 0x0000008000047882 */ /* 0x000fe20000000000 */
[----:B------:R-:W-:Y:S01]  /*0a90*/  ELECT P0, URZ, PT ;  /* 0x0000000000ff782f */ /* 0x000fe20003800000 */
        /* <DEDUP_REMOVED lines=8> */
[----:B-1----:R1:W2:Y:S08]  /*0b20*/  SYNCS.EXCH.64 URZ, [UR7+0x1c0], UR8 ;  /* 0x0001c00807ff75b2 */ /* 0x0022b00008000100 */
[----:B------:R1:W3:Y:S01]  /*0b30*/  SYNCS.EXCH.64 URZ, [UR7+0x1d8], UR4 ;  /* 0x0001d80407ff75b2 */ /* 0x0002e20008000100 */
[----:B------:R1:W4:Y:S01]  /*0b40*/  SYNCS.EXCH.64 URZ, [UR7+0x1c8], UR8 ;  /* 0x0001c80807ff75b2 */ /* 0x0003220008000100 */
[----:B------:R1:W1:Y:S01]  /*0b50*/  SYNCS.EXCH.64 URZ, [UR7+0x1e0], UR4 ;  /* 0x0001e00407ff75b2 */ /* 0x0002620008000100 */
[----:B------:R1:W1:Y:S01]  /*0b60*/  SYNCS.EXCH.64 URZ, [UR7+0x1d0], UR8 ;  /* 0x0001d00807ff75b2 */ /* 0x0002620008000100 */
[----:B------:R1:W1:Y:S01]  /*0b70*/  SYNCS.EXCH.64 URZ, [UR7+0x1e8], UR4 ;  /* 0x0001e80407ff75b2 */ /* 0x0002620008000100 */
[----:B------:R-:W-:Y:S01]  /*0b80*/  NOP ;  /* 0x0000000000007918 */ /* 0x000fe20000000000 */
.L_x_11:
[----:B------:R-:W2:Y:S01]  /*0b90*/  SHFL.IDX PT, R2, R92, RZ, 0x1f ;  /* 0x00001fff5c027589 */ /* 0x000ea200000e0000 */
[----:B------:R-:W-:Y:S01]  /*0ba0*/  NOP ;  /* 0x0000000000007918 */ /* 0x000fe20000000000 */
[----:B--2---:R-:W-:-:S13]  /*0bb0*/  ISETP.NE.AND P0, PT, R2, 0x3, PT ;  /* 0x000000030200780c */ /* 0x004fda0003f05270 */
[----:B------:R-:W-:Y:S05]  /*0bc0*/  @P0 BRA `(.L_x_12) ;  /* 0x0000000000300947 */ /* 0x000fea0003800000 */
[----:B-1----:R-:W1:Y:S01]  /*0bd0*/  S2UR UR5, SR_CgaCtaId ;  /* 0x00000000000579c3 */ /* 0x002e620000008800 */
[----:B------:R-:W-:Y:S01]  /*0be0*/  UMOV UR7, 0x400 ;  /* 0x0000040000077882 */ /* 0x000fe20000000000 */
[----:B------:R-:W-:Y:S01]  /*0bf0*/  UMOV UR4, 0x20 ;  /* 0x0000002000047882 */ /* 0x000fe20000000000 */
[----:B------:R-:W-:Y:S01]  /*0c00*/  ELECT P0, URZ, PT ;  /* 0x0000000000ff782f */ /* 0x000fe20003800000 */
[----:B------:R-:W-:-:S04]  /*0c10*/  UIADD3 UR8, UPT, UPT, -UR4, 0x100000, URZ ;  /* 0x0010000004087890 */ /* 0x000fc8000fffe1ff */
[----:B------:R-:W-:Y:S02]  /*0c20*/  USHF.L.U32 UR9, UR8, 0xb, URZ ;  /* 0x0000000b08097899 */ /* 0x000fe400080006ff */
[----:B------:R-:W-:Y:S02]  /*0c30*/  USHF.L.U32 UR8, UR8, 0x1, URZ ;  /* 0x0000000108087899 */ /* 0x000fe400080006ff */
[----:B-1----:R-:W-:Y:S01]  /*0c40*/  ULEA UR5, UR5, UR7, 0x18 ;  /* 0x0000000705057291 */ /* 0x002fe2000f8ec0ff */
[----:B------:R-:W1:Y:S11]  /*0c50*/  FENCE.VIEW.ASYNC.S ;  /* 0x00000000000073c6 */ /* 0x000e760000000000 */
[----:B-1----:R2:W1:Y:S01]  /*0c60*/  SYNCS.EXCH.64 URZ, [UR5+0x1f0], UR8 ;  /* 0x0001f00805ff75b2 */ /* 0x0024620008000100 */
[----:B------:R2:W1:Y:S02]  /*0c70*/  SYNCS.EXCH.64 URZ, [UR5+0x1f8], UR8 ;  /* 0x0001f80805ff75b2 */ /* 0x0004640008000100 */
[----:B--2---:R-:W-:Y:S01]  /*0c80*/  NOP ;  /* 0x0000000000007918 */ /* 0x004fe20000000000 */
.L_x_12:
[----:B------:R-:W2:Y:S01]  /*0c90*/  SHFL.IDX PT, R2, R92, RZ, 0x1f ;  /* 0x00001fff5c027589 */ /* 0x000ea200000e0000 */
[----:B------:R-:W-:Y:S01]  /*0ca0*/  NOP ;  /* 0x0000000000007918 */ /* 0x000fe20000000000 */
[----:B--2---:R-:W-:-:S13]  /*0cb0*/  ISETP.NE.AND P0, PT, R2, 0x4, PT ;  /* 0x000000040200780c */ /* 0x004fda0003f05270 */
[----:B------:R-:W-:Y:S05]  /*0cc0*/  @P0 BRA `(.L_x_13) ;  /* 0x00000000004c0947 */ /* 0x000fea0003800000 */
[----:B-1----:R-:W1:Y:S01]  /*0cd0*/  S2UR UR5, SR_CgaCtaId ;  /* 0x00000000000579c3 */ /* 0x002e620000008800 */
[----:B------:R-:W-:Y:S01]  /*0ce0*/  UMOV UR8, 0x3a0 ;  /* 0x000003a000087882 */ /* 0x000fe20000000000 */
[----:B------:R-:W-:Y:S01]  /*0cf0*/  UMOV UR7, 0x400 ;  /* 0x0000040000077882 */ /* 0x000fe20000000000 */
[----:B------:R-:W-:Y:S01]  /*0d00*/  USEL UR8, UR8, 0x320, UP4 ;  /* 0x0000032008087887 */ /* 0x000fe2000a000000 */
[----:B------:R-:W-:Y:S01]  /*0d10*/  UMOV UR4, 0x1 ;  /* 0x0000000100047882 */ /* 0x000fe20000000000 */
[----:B------:R-:W-:Y:S01]  /*0d20*/  ELECT P0, URZ, PT ;  /* 0x0000000000ff782f */ /* 0x000fe20003800000 */
[----:B------:R-:W-:-:S04]  /*0d30*/  UIADD3 UR10, UPT, UPT, -UR4, 0x100000, URZ ;  /* 0x00100000040a7890 */ /* 0x000fc8000fffe1ff */
[----:B------:R-:W-:Y:S02]  /*0d40*/  USHF.L.U32 UR11, UR10, 0xb, URZ ;  /* 0x0000000b0a0b7899 */ /* 0x000fe400080006ff */
[----:B------:R-:W-:Y:S02]  /*0d50*/  USHF.L.U32 UR10, UR10, 0x1, URZ ;  /* 0x000000010a0a7899 */ /* 0x000fe400080006ff */
[----:B------:R-:W-:-:S04]  /*0d60*/  UIADD3 UR8, UPT, UPT, -UR8, 0x100000, URZ ;  /* 0x0010000008087890 */ /* 0x000fc8000fffe1ff */
[----:B------:R-:W-:Y:S02]  /*0d70*/  USHF.L.U32 UR9, UR8, 0xb, URZ ;  /* 0x0000000b08097899 */ /* 0x000fe400080006ff */
[----:B------:R-:W-:Y:S02]  /*0d80*/  USHF.L.U32 UR8, UR8, 0x1, URZ ;  /* 0x0000000108087899 */ /* 0x000fe400080006ff */
[----:B-1----:R-:W-:Y:S01]  /*0d90*/  ULEA UR5, UR5, UR7, 0x18 ;  /* 0x0000000705057291 */ /* 0x002fe2000f8ec0ff */
[----:B------:R-:W1:Y:S11]  /*0da0*/  FENCE.VIEW.ASYNC.S ;  /* 0x00000000000073c6 */ /* 0x000e760000000000 */
[----:B-1----:R2:W1:Y:S01]  /*0db0*/  SYNCS.EXCH.64 URZ, [UR5+0x200], UR10 ;  /* 0x0002000a05ff75b2 */ /* 0x0024620008000100 */
[----:B------:R2:W1:Y:S01]  /*0dc0*/  SYNCS.EXCH.64 URZ, [UR5+0x210], UR8 ;  /* 0x0002100805ff75b2 */ /* 0x0004620008000100 */
[----:B------:R2:W1:Y:S01]  /*0dd0*/  SYNCS.EXCH.64 URZ, [UR5+0x208], UR10 ;  /* 0x0002080a05ff75b2 */ /* 0x0004620008000100 */
[----:B------:R2:W1:Y:S02]  /*0de0*/  SYNCS.EXCH.64 URZ, [UR5+0x218], UR8 ;  /* 0x0002180805ff75b2 */ /* 0x0004640008000100 */
[----:B--2---:R-:W-:Y:S01]  /*0df0*/  NOP ;  /* 0x0000000000007918 */ /* 0x004fe20000000000 */
.L_x_13:
[----:B------:R-:W2:Y:S01]  /*0e00*/  SHFL.IDX PT, R2, R92, RZ, 0x1f ;  /* 0x00001fff5c027589 */ /* 0x000ea200000e0000 */
[----:B------:R-:W-:Y:S01]  /*0e10*/  NOP ;  /* 0x0000000000007918 */ /* 0x000fe20000000000 */
[----:B--2---:R-:W-:-:S13]  /*0e20*/  ISETP.NE.AND P0, PT, R2, 0x5, PT ;  /* 0x000000050200780c */ /* 0x004fda0003f05270 */
[----:B------:R-:W-:Y:S05]  /*0e30*/  @P0 BRA `(.L_x_14) ;  /* 0x0000000000480947 */ /* 0x000fea0003800000 */
[----:B-1----:R-:W1:Y:S01]  /*0e40*/  S2UR UR7, SR_CgaCtaId ;  /* 0x00000000000779c3 */ /* 0x002e620000008800 */
        /* <DEDUP_REMOVED lines=12> */
[----:B-1----:R2:W1:Y:S08]  /*0f10*/  SYNCS.EXCH.64 URZ, [UR7+0x220], UR8 ;  /* 0x0002200807ff75b2 */ /* 0x0024700008000100 */
[----:B------:R2:W1:Y:S01]  /*0f20*/  SYNCS.EXCH.64 URZ, [UR7+0x230], UR4 ;  /* 0x0002300407ff75b2 */ /* 0x0004620008000100 */
[----:B------:R2:W1:Y:S01]  /*0f30*/  SYNCS.EXCH.64 URZ, [UR7+0x228], UR8 ;  /* 0x0002280807ff75b2 */ /* 0x0004620008000100 */
[----:B------:R2:W1:Y:S02]  /*0f40*/  SYNCS.EXCH.64 URZ, [UR7+0x238], UR4 ;  /* 0x0002380407ff75b2 */ /* 0x0004640008000100 */
[----:B--2---:R-:W-:Y:S01]  /*0f50*/  NOP ;  /* 0x0000000000007918 */ /* 0x004fe20000000000 */
.L_x_14:
[----:B------:R-:W2:Y:S01]  /*0f60*/  SHFL.IDX PT, R2, R92, RZ, 0x1f ;  /* 0x00001fff5c027589 */ /* 0x000ea200000e0000 */
[----:B------:R-:W1:Y:S01]  /*0f70*/  S2UR UR45, SR_CgaCtaId ;  /* 0x00000000002d79c3 */ /* 0x000e620000008800 */
[----:B------:R-:W-:Y:S01]  /*0f80*/  NOP ;  /* 0x0000000000007918 */ /* 0x000fe20000000000 */
[----:B--2---:R-:W-:-:S13]  /*0f90*/  ISETP.NE.AND P0, PT, R2, 0x3, PT ;  /* 0x000000030200780c */ /* 0x004fda0003f05270 */
[----:B-1----:R-:W-:Y:S05]  /*0fa0*/  @P0 BRA `(.L_x_15) ;  /* 0x0000000000340947 */ /* 0x002fea0003800000 */
[----:B------:R-:W-:Y:S01]  /*0fb0*/  UMOV UR5, 0x400 ;  /* 0x0000040000057882 */ /* 0x000fe20000000000 */
[----:B------:R-:W-:Y:S01]  /*0fc0*/  UMOV UR4, 0x20 ;  /* 0x0000002000047882 */ /* 0x000fe20000000000 */
[----:B------:R-:W-:Y:S02]  /*0fd0*/  ULEA UR5, UR45, UR5, 0x18 ;  /* 0x000000052d057291 */ /* 0x000fe4000f8ec0ff */
[----:B------:R-:W-:-:S04]  /*0fe0*/  UIADD3 UR8, UPT, UPT, -UR4, 0x100000, URZ ;  /* 0x0010000004087890 */ /* 0x000fc8000fffe1ff */
[----:B------:R-:W-:Y:S02]  /*0ff0*/  USHF.L.U32 UR9, UR8, 0xb, URZ ;  /* 0x0000000b08097899 */ /* 0x000fe400080006ff */
[----:B------:R-:W-:Y:S01]  /*1000*/  USHF.L.U32 UR8, UR8, 0x1, URZ ;  /* 0x0000000108087899 */ /* 0x000fe200080006ff */
[----:B------:R-:W-:Y:S01]  /*1010*/  ELECT P0, URZ, PT ;  /* 0x0000000000ff782f */ /* 0x000fe20003800000 */
[----:B------:R-:W1:Y:S10]  /*1020*/  FENCE.VIEW.ASYNC.S ;  /* 0x00000000000073c6 */ /* 0x000e740000000000 */
[----:B-1----:R1:W2:Y:S01]  /*1030*/  SYNCS.EXCH.64 URZ, [UR5+0x240], UR8 ;  /* 0x0002400805ff75b2 */ /* 0x0022a20008000100 */
[----:B------:R1:W1:Y:S01]  /*1040*/  SYNCS.EXCH.64 URZ, [UR5+0x250], UR8 ;  /* 0x0002500805ff75b2 */ /* 0x0002620008000100 */
[----:B------:R1:W1:Y:S01]  /*1050*/  SYNCS.EXCH.64 URZ, [UR5+0x248], UR8 ;  /* 0x0002480805ff75b2 */ /* 0x0002620008000100 */
[----:B------:R1:W1:Y:S01]  /*1060*/  SYNCS.EXCH.64 URZ, [UR5+0x258], UR8 ;  /* 0x0002580805ff75b2 */ /* 0x0002620008000100 */
[----:B------:R-:W-:Y:S01]  /*1070*/  NOP ;  /* 0x0000000000007918 */ /* 0x000fe20000000000 */
.L_x_15:
[----:B------:R-:W3:Y:S01]  /*1080*/  LDCU UR4, c[0x0][0x36c] ;  /* 0x00006d80ff0477ac */ /* 0x000ee20008000800 */
[----:B------:R-:W-:Y:S01]  /*1090*/  ISETP.NE.OR P6, PT, R0, 0x2, !P6 ;  /* 0x000000020000780c */ /* 0x000fe200077c5670 */
[----:B------:R-:W-:Y:S01]  /*10a0*/  NOP ;  /* 0x0000000000007918 */ /* 0x000fe20000000000 */
[----:B------:R-:W-:Y:S01]  /*10b0*/  LOP3.LUT R10, R93, 0x1f, RZ, 0xc0, !PT ;  /* 0x0000001f5d0a7812 */ /* 0x000fe200078ec0ff */
[----:B------:R-:W-:Y:S02]  /*10c0*/  UISETP.NE.AND UP3, UPT, UR6, URZ, UPT ;  /* 0x000000ff0600728c */ /* 0x000fe4000bf65270 */
[----:B---3--:R-:W-:-:S09]  /*10d0*/  UISETP.EQ.U32.AND UP0, UPT, UR4, 0x1, UPT ;  /* 0x000000010400788c */ /* 0x008fd2000bf02070 */
[----:B------:R-:W-:Y:S05]  /*10e0*/  BRA.U !UP0, `(.L_x_16) ;  /* 0x0000000108087547 */ /* 0x000fea000b800000 */
[----:B-12-4-:R-:W-:Y:S01]  /*10f0*/  UCGABAR_ARV ;  /* 0x00000000000079c7 */ /* 0x016fe20008000000 */
[----:B------:R-:W-:Y:S05]  /*1100*/  BRA `(.L_x_17) ;  /* 0x0000000000047947 */ /* 0x000fea0003800000 */
.L_x_16:
[----:B-12-4-:R-:W-:Y:S01]  /*1110*/  NOP ;  /* 0x0000000000007918 */ /* 0x016fe20000000000 */
.L_x_17:
[----:B------:R-:W1:Y:S01]  /*1120*/  S2UR UR27, SR_CTAID.X ;  /* 0x00000000001b79c3 */ /* 0x000e620000002500 */
[----:B------:R-:W-:-:S05]  /*1130*/  CS2R.32 R87, SR_CgaSize ;  /* 0x0000000000577805 */ /* 0x000fca0000008a00 */
[----:B------:R-:W-:-:S05]  /*1140*/  IMAD R87, R87, -0xa0, RZ ;  /* 0xffffff6057577824 */ /* 0x000fca00078e02ff */
[----:B------:R-:W-:-:S14]  /*1150*/  R2UR UR5, R87 ;  /* 0x00000000570572ca */ /* 0x000fdc00000e0000 */
[----:B------:R-:W2:Y:S01]  /*1160*/  LDCU UR5, c[0x0][UR5+0x2b0] ;  /* 0x00005600050577ac */ /* 0x000ea20008000800 */
[----:B------:R-:W-:Y:S02]  /*1170*/  PRMT R9, RZ, 0x7610, R9 ;  /* 0x00007610ff097816 */ /* 0x000fe40000000009 */
[----:B------:R-:W-:-:S05]  /*1180*/  CS2R.32 R87, SR_CgaSize ;  /* 0x0000000000577805 */ /* 0x000fca0000008a00 */
[----:B------:R-:W-:-:S05]  /*1190*/  IMAD R87, R87, -0xa0, RZ ;  /* 0xffffff6057577824 */ /* 0x000fca00078e02ff */
[----:B------:R-:W-:-:S14]  /*11a0*/  R2UR UR4, R87 ;  /* 0x00000000570472ca */ /* 0x000fdc00000e0000 */
[----:B------:R-:W3:Y:S01]  /*11b0*/  LDCU UR4, c[0x0][UR4+0x2b4] ;  /* 0x00005680040477ac */ /* 0x000ee20008000800 */
[----:B------:R-:W4:Y:S01]  /*11c0*/  S2UR UR8, SR_CTAID.Y ;  /* 0x00000000000879c3 */ /* 0x000f220000002600 */
[----:B------:R-:W2:Y:S01]  /*11d0*/  LDCU UR7, c[0x0][0xf30] ;  /* 0x0001e600ff0777ac */ /* 0x000ea20008000800 */
[----:B------:R-:W-:Y:S02]  /*11e0*/  USHF.L.U32 UR26, UR45, 0x6, URZ ;  /* 0x000000062d1a7899 */ /* 0x000fe400080006ff */
[----:B------:R-:W-:-:S04]  /*11f0*/  UISETP.NE.AND UP1, UPT, UR6, 0x2, UPT ;  /* 0x000000020600788c */ /* 0x000fc8000bf25270 */
[----:B------:R-:W3:Y:S01]  /*1200*/  LDC R11, c[0x0][0xf24] ;  /* 0x0003c900ff0b7b82 */ /* 0x000ee20000000800 */
[----:B------:R-:W-:Y:S01]  /*1210*/  ULOP3.LUT UR26, UR26, 0xc0, URZ, 0xc0, !UPT ;  /* 0x000000c01a1a7892 */ /* 0x000fe2000f8ec0ff */
[----:B-1----:R-:W-:Y:S02]  /*1220*/  I2FP.F32.U32 R87, UR27 ;  /* 0x0000001b00577c45 */ /* 0x002fe40008201000 */
[----:B------:R-:W-:-:S05]  /*1230*/  CS2R.32 R2, SR_CgaSize ;  /* 0x0000000000027805 */ /* 0x000fca0000008a00 */
[----:B------:R-:W-:-:S06]  /*1240*/  IMAD R2, R2, -0xa0, RZ ;  /* 0xffffff6002027824 */ /* 0x000fcc00078e02ff */
[----:B------:R-:W1:Y:S01]  /*1250*/  LDC R2, c[0x0][R2+0x2a0] ;  /* 0x0000a80002027b82 */ /* 0x000e620000000800 */
[----:B--2---:R-:W-:Y:S01]  /*1260*/  UISETP.NE.AND UP2, UPT, UR7, 0x1, UPT ;  /* 0x000000010700788c */ /* 0x004fe2000bf45270 */
[----:B------:R-:W-:Y:S01]  /*1270*/  FMUL R87, R87, UR5 ;  /* 0x0000000557577c20 */ /* 0x000fe20008400000 */
[----:B------:R-:W-:Y:S01]  /*1280*/  USHF.L.U32 UR5, UR45, 0xa, URZ ;  /* 0x0000000a2d057899 */ /* 0x000fe200080006ff */
[----:B----4-:R-:W-:Y:S02]  /*1290*/  I2FP.F32.U32 R86, UR8 ;  /* 0x0000000800567c45 */ /* 0x010fe40008201000 */
[----:B------:R-:W-:-:S05]  /*12a0*/  CS2R.32 R0, SR_CgaSize ;  /* 0x0000000000007805 */ /* 0x000fca0000008a00 */
[----:B------:R-:W-:-:S06]  /*12b0*/  IMAD R0, R0, -0xa0, RZ ;  /* 0xffffff6000007824 */ /* 0x000fcc00078e02ff */
[----:B------:R-:W2:Y:S01]  /*12c0*/  LDC R0, c[0x0][R0+0x2a4] ;  /* 0x0000a90000007b82 */ /* 0x000ea20000000800 */
[----:B------:R-:W-:Y:S01]  /*12d0*/  MOV R24, UR8 ;  /* 0x0000000800187c02 */ /* 0x000fe20008000f00 */
[----:B------:R-:W4:Y:S01]  /*12e0*/  F2I.U32.TRUNC.NTZ R87, R87 ;  /* 0x0000005700577305 */ /* 0x000f22000020f000 */
[----:B------:R-:W-:Y:S01]  /*12f0*/  ULOP3.LUT UR5, UR5, 0xc00, URZ, 0xc0, !UPT ;  /* 0x00000c0005057892 */ /* 0x000fe2000f8ec0ff */
[----:B---3--:R-:W-:Y:S01]  /*1300*/  FMUL R86, R86, UR4 ;  /* 0x0000000456567c20 */ /* 0x008fe20008400000 */
[----:B------:R-:W-:Y:S01]  /*1310*/  USHF.L.U32 UR4, UR45, 0x7, URZ ;  /* 0x000000072d047899 */ /* 0x000fe200080006ff */
[----:B------:R-:W-:Y:S02]  /*1320*/  ISETP.GE.AND P0, PT, R11, 0x1, PT ;  /* 0x000000010b00780c */ /* 0x000fe40003f06270 */
[----:B------:R-:W3:Y:S01]  /*1330*/  LDC R40, c[0x0][0xf24] ;  /* 0x0003c900ff287b82 */ /* 0x000ee20000000800 */
[----:B------:R-:W-:Y:S01]  /*1340*/  ULOP3.LUT UR4, UR4, 0x180, URZ, 0xc0, !UPT ;  /* 0x0000018004047892 */ /* 0x000fe2000f8ec0ff */
[----:B------:R-:W1:Y:S06]  /*1350*/  F2I.U32.TRUNC.NTZ R86, R86 ;  /* 0x0000005600567305 */ /* 0x000e6c000020f000 */
[----:B------:R-:W3:Y:S01]  /*1360*/  S2UR UR44, SR_CTAID.Z ;  /* 0x00000000002c79c3 */ /* 0x000ee20000002700 */
[----:B----4-:R-:W-:-:S05]  /*1370*/  IADD3 R87, PT, PT, -R87, RZ, RZ ;  /* 0x000000ff57577210 */ /* 0x010fca0007ffe1ff */
[----:B-1----:R-:W-:Y:S01]  /*1380*/  IMAD R87, R2, R87, UR27 ;  /* 0x0000001b02577e24 */ /* 0x002fe2000f8e0257 */
[----:B------:R-:W-:-:S05]  /*1390*/  IADD3 R86, PT, PT, -R86, RZ, RZ ;  /* 0x000000ff56567210 */ /* 0x000fca0007ffe1ff */
[----:B--2---:R-:W-:Y:S01]  /*13a0*/  IMAD R86, R0, R86, UR8 ;  /* 0x0000000800567e24 */ /* 0x004fe2000f8e0256 */
[----:B------:R-:W-:Y:S06]  /*13b0*/  BRA.U UP3, `(.L_x_18) ;  /* 0x0000000103407547 */ /* 0x000fec000b800000 */
[C---:B------:R-:W-:Y:S02]  /*13c0*/  ISETP.NE.AND P4, PT, R86.reuse, 0x1, PT ;  /* 0x000000015600780c */ /* 0x040fe40003f85270 */
[C---:B------:R-:W-:Y:S02]  /*13d0*/  ISETP.NE.AND P3, PT, R86.reuse, 0x2, PT ;  /* 0x000000025600780c */ /* 0x040fe40003f65270 */
[C---:B------:R-:W-:Y:S02]  /*13e0*/  ISETP.NE.AND P1, PT, R86.reuse, RZ, PT ;  /* 0x000000ff5600720c */ /* 0x040fe40003f25270 */
[----:B------:R-:W-:Y:S02]  /*13f0*/  ISETP.NE.AND P5, PT, R87, RZ, PT ;  /* 0x000000ff5700720c */ /* 0x000fe40003fa5270 */
[----:B------:R-:W-:Y:S02]  /*1400*/  ISETP.NE.AND P2, PT, R86, 0x3, PT ;  /* 0x000000035600780c */ /* 0x000fe40003f45270 */
[----:B------:R-:W-:-:S02]  /*1410*/  SEL R3, RZ, 0x2, P4 ;  /* 0x00000002ff037807 */ /* 0x000fc40002000000 */
[----:B------:R-:W-:Y:S02]  /*1420*/  SEL R2, RZ, 0x4, P3 ;  /* 0x00000004ff027807 */ /* 0x000fe40001800000 */
[----:B------:R-:W-:Y:S02]  /*1430*/  ISETP.EQ.OR P1, PT, R87, RZ, !P1 ;  /* 0x000000ff5700720c */ /* 0x000fe40004f22670 */
[----:B------:R-:W-:Y:S02]  /*1440*/  SEL R0, RZ, 0x8, P2 ;  /* 0x00000008ff007807 */ /* 0x000fe40001000000 */
[----:B------:R-:W-:Y:S02]  /*1450*/  SEL R3, R3, 0x2, P5 ;  /* 0x0000000203037807 */ /* 0x000fe40002800000 */
[----:B------:R-:W-:Y:S02]  /*1460*/  SEL R2, R2, 0x4, P5 ;  /* 0x0000000402027807 */ /* 0x000fe40002800000 */
[----:B------:R-:W-:-:S02]  /*1470*/  SEL R4, RZ, 0x1, !P1 ;  /* 0x00000001ff047807 */ /* 0x000fc40004800000 */
[----:B------:R-:W-:Y:S02]  /*1480*/  SEL R0, R0, 0x8, P5 ;  /* 0x0000000800007807 */ /* 0x000fe40002800000 */
[----:B------:R-:W-:-:S05]  /*1490*/  IADD3 R2, PT, PT, R2, R3, R4 ;  /* 0x0000000302027210 */ /* 0x000fca0007ffe004 */
[----:B------:R-:W-:-:S05]  /*14a0*/  IMAD.IADD R0, R2, 0x1, R0 ;  /* 0x0000000102007824 */ /* 0x000fca00078e0200 */
[----:B------:R-:W-:Y:S02]  /*14b0*/  PRMT R9, R0, 0x7610, R9 ;  /* 0x0000761000097816 */ /* 0x000fe40000000009 */
.L_x_18:
[----:B------:R-:W-:Y:S05]  /*14c0*/  @!P0 BRA `(.L_x_19) ;  /* 0x0000000000c08947 */ /* 0x000fea0003800000 */
[----:B------:R-:W1:Y:S01]  /*14d0*/  LDC.64 R4, c[0x0][0xf18] ;  /* 0x0003c600ff047b82 */ /* 0x000e620000000a00 */
[----:B------:R-:W-:-:S07]  /*14e0*/  ISETP.NE.AND P0, PT, R11, 0x1, PT ;  /* 0x000000010b00780c */ /* 0x000fce0003f05270 */
[----:B------:R-:W2:Y:S08]  /*14f0*/  LDC R8, c[0x0][0xf0c] ;  /* 0x0003c300ff087b82 */ /* 0x000eb00000000800 */
[----:B------:R-:W4:Y:S08]  /*1500*/  LDC R13, c[0x0][0x370] ;  /* 0x0000dc00ff0d7b82 */ /* 0x000f300000000800 */
[----:B------:R-:W3:Y:S01]  /*1510*/  LDC R12, c[0x0][0x374] ;  /* 0x0000dd00ff0c7b82 */ /* 0x000ee20000000800 */
[----:B-1----:R-:W-:-:S07]  /*1520*/  ISETP.NE.AND P1, PT, R4, 0x1, PT ;  /* 0x000000010400780c */ /* 0x002fce0003f25270 */
[----:B------:R-:W4:Y:S01]  /*1530*/  LDC.64 R6, c[0x0][0xf10] ;  /* 0x0003c400ff067b82 */ /* 0x000f220000000a00 */
[----:B--2---:R-:W-:-:S07]  /*1540*/  ISETP.NE.AND P2, PT, R8, 0x1, PT ;  /* 0x000000010800780c */ /* 0x004fce0003f45270 */
[----:B------:R-:W1:Y:S08]  /*1550*/  LDC R0, c[0x0][0xf20] ;  /* 0x0003c800ff007b82 */ /* 0x000e700000000800 */
[----:B------:R-:W2:Y:S01]  /*1560*/  LDC.64 R2, c[0x0][0xf28] ;  /* 0x0003ca00ff027b82 */ /* 0x000ea20000000a00 */
[----:B---3--:R-:W-:-:S04]  /*1570*/  IMAD.HI.U32 R14, R12, R5, RZ ;  /* 0x000000050c0e7227 */ /* 0x008fc800078e00ff */
[----:B----4-:R-:W-:-:S04]  /*1580*/  IMAD.HI.U32 R15, R13, R6, RZ ;  /* 0x000000060d0f7227 */ /* 0x010fc800078e00ff */
[----:B------:R-:W-:Y:S01]  /*1590*/  IMAD.HI.U32 R6, R6, UR27, RZ ;  /* 0x0000001b06067c27 */ /* 0x000fe2000f8e00ff */
[----:B------:R-:W-:Y:S02]  /*15a0*/  @P2 SHF.R.U32.HI R13, RZ, R7, R15 ;  /* 0x00000007ff0d2219 */ /* 0x000fe4000001160f */
[----:B-1----:R-:W-:Y:S01]  /*15b0*/  @P1 SHF.R.U32.HI R12, RZ, R0, R14 ;  /* 0x00000000ff0c1219 */ /* 0x002fe2000001160e */
[----:B------:R-:W-:Y:S01]  /*15c0*/  IMAD.HI.U32 R15, R24, R5, RZ ;  /* 0x00000005180f7227 */ /* 0x000fe200078e00ff */
[----:B------:R-:W-:-:S04]  /*15d0*/  SHF.R.U32.HI R6, RZ, R7, R6 ;  /* 0x00000007ff067219 */ /* 0x000fc80000011606 */
[----:B------:R-:W-:Y:S01]  /*15e0*/  SHF.R.U32.HI R15, RZ, R0, R15 ;  /* 0x00000000ff0f7219 */ /* 0x000fe2000001160f */
[----:B------:R-:W-:Y:S02]  /*15f0*/  IMAD.U32 R0, RZ, RZ, UR27 ;  /* 0x0000001bff007e24 */ /* 0x000fe4000f8e00ff */
[----:B--2---:R-:W-:Y:S01]  /*1600*/  IMAD.HI.U32 R14, R12, R2, RZ ;  /* 0x000000020c0e7227 */ /* 0x004fe200078e00ff */
[----:B------:R-:W-:Y:S02]  /*1610*/  SEL R15, R24, R15, !P1 ;  /* 0x0000000f180f7207 */ /* 0x000fe40004800000 */
[----:B------:R-:W-:Y:S01]  /*1620*/  SEL R0, R0, R6, !P2 ;  /* 0x0000000600007207 */ /* 0x000fe20005000000 */
[----:B------:R-:W-:Y:S01]  /*1630*/  IMAD.HI.U32 R5, R13, R2, RZ ;  /* 0x000000020d057227 */ /* 0x000fe200078e00ff */
[----:B------:R-:W-:-:S04]  /*1640*/  @P0 SHF.R.U32.HI R12, RZ, R3, R14 ;  /* 0x00000003ff0c0219 */ /* 0x000fc8000001160e */
[----:B------:R-:W-:Y:S01]  /*1650*/  @P0 SHF.R.U32.HI R13, RZ, R3, R5 ;  /* 0x00000003ff0d0219 */ /* 0x000fe20000011605 */
[----:B------:R-:W-:-:S04]  /*1660*/  IMAD R12, R12, R11, RZ ;  /* 0x0000000b0c0c7224 */ /* 0x000fc800078e02ff */
[----:B------:R-:W-:Y:S01]  /*1670*/  IMAD R5, R13, R11, RZ ;  /* 0x0000000b0d057224 */ /* 0x000fe200078e02ff */
[----:B------:R-:W-:-:S04]  /*1680*/  ISETP.GE.AND P1, PT, R15, R12, PT ;  /* 0x0000000c0f00720c */ /* 0x000fc80003f26270 */
[----:B------:R-:W-:Y:S01]  /*1690*/  ISETP.GE.OR P1, PT, R0, R5, P1 ;  /* 0x000000050000720c */ /* 0x000fe20000f26670 */
[----:B------:R-:W-:-:S05]  /*16a0*/  IMAD.HI.U32 R5, R15, R2, RZ ;  /* 0x000000020f057227 */ /* 0x000fca00078e00ff */
[----:B------:R-:W-:-:S04]  /*16b0*/  SHF.R.U32.HI R5, RZ, R3, R5 ;  /* 0x00000003ff057219 */ /* 0x000fc80000011605 */
[----:B------:R-:W-:-:S03]  /*16c0*/  SEL R5, R15, R5, !P0 ;  /* 0x000000050f057207 */ /* 0x000fc60004000000 */
[----:B------:R-:W-:-:S04]  /*16d0*/  @!P1 IMAD.HI.U32 R6, R0, R2, RZ ;  /* 0x0000000200069227 */ /* 0x000fc800078e00ff */
[----:B------:R-:W-:Y:S01]  /*16e0*/  IMAD.MOV R2, RZ, RZ, -R5 ;  /* 0x000000ffff027224 */ /* 0x000fe200078e0a05 */
[----:B------:R-:W-:-:S03]  /*16f0*/  @!P1 SHF.R.U32.HI R3, RZ, R3, R6 ;  /* 0x00000003ff039219 */ /* 0x000fc60000011606 */
[----:B------:R-:W-:Y:S01]  /*1700*/  IMAD R2, R11, R2, R15 ;  /* 0x000000020b027224 */ /* 0x000fe200078e020f */
[----:B------:R-:W-:-:S04]  /*1710*/  @!P1 SEL R3, R0, R3, !P0 ;  /* 0x0000000300039207 */ /* 0x000fc80004000000 */
[----:B------:R-:W-:Y:S01]  /*1720*/  @!P1 IADD3 R5, PT, PT, R5, -R3, RZ ;  /* 0x8000000305059210 */ /* 0x000fe20007ffe0ff */
[----:B------:R-:W-:Y:S01]  /*1730*/  @!P1 IMAD R13, R2, R13, R3 ;  /* 0x0000000d020d9224 */ /* 0x000fe200078e0203 */
[----:B------:R-:W-:Y:S01]  /*1740*/  IADD3 R2, PT, PT, -R15, RZ, RZ ;  /* 0x000000ff0f027210 */ /* 0x000fe20007ffe1ff */
[--C-:B------:R-:W-:Y:S02]  /*1750*/  IMAD.MOV R3, RZ, RZ, -R0.reuse ;  /* 0x000000ffff037224 */ /* 0x100fe400078e0a00 */
[----:B------:R-:W-:Y:S01]  /*1760*/  @!P1 IMAD R15, R5, R11, R0 ;  /* 0x0000000b050f9224 */ /* 0x000fe200078e0200 */
[----:B------:R-:W-:Y:S01]  /*1770*/  @!P1 MOV R0, R13 ;  /* 0x0000000d00009202 */ /* 0x000fe20000000f00 */
[----:B------:R-:W-:Y:S02]  /*1780*/  IMAD R3, R8, R3, UR27 ;  /* 0x0000001b08037e24 */ /* 0x000fe4000f8e0203 */
[----:B------:R-:W-:Y:S02]  /*1790*/  IMAD R2, R4, R2, R24 ;  /* 0x0000000204027224 */ /* 0x000fe400078e0218 */
[----:B------:R-:W-:-:S02]  /*17a0*/  IMAD R3, R0, R8, R3 ;  /* 0x0000000800037224 */ /* 0x000fc400078e0203 */
[----:B------:R-:W-:-:S03]  /*17b0*/  IMAD R24, R15, R4, R2 ;  /* 0x000000040f187224 */ /* 0x000fc600078e0202 */
[----:B------:R-:W-:-:S15]  /*17c0*/  R2UR UR27, R3 ;  /* 0x00000000031b72ca */ /* 0x000fde00000e0000 */
.L_x_19:
[----:B------:R-:W-:Y:S05]  /*17d0*/  BRA.U UP2, `(.L_x_20) ;  /* 0x0000000102487547 */ /* 0x000fea000b800000 */
[----:B------:R-:W1:Y:S08]  /*17e0*/  LDC.64 R2, c[0x0][0xf18] ;  /* 0x0003c600ff027b82 */ /* 0x000e700000000a00 */
[----:B------:R-:W2:Y:S08]  /*17f0*/  LDC.64 R4, c[0x0][0xf10] ;  /* 0x0003c400ff047b82 */ /* 0x000eb00000000a00 */
[----:B------:R-:W4:Y:S08]  /*1800*/  LDC R0, c[0x0][0xf20] ;  /* 0x0003c800ff007b82 */ /* 0x000f300000000800 */
[----:B------:R-:W3:Y:S01]  /*1810*/  LDC R6, c[0x0][0xf0c] ;  /* 0x0003c300ff067b82 */ /* 0x000ee20000000800 */
[----:B-1----:R-:W-:Y:S01]  /*1820*/  IMAD.HI.U32 R3, R24, R3, RZ ;  /* 0x0000000318037227 */ /* 0x002fe200078e00ff */
[----:B------:R-:W-:-:S03]  /*1830*/  ISETP.NE.AND P0, PT, R2, 0x1, PT ;  /* 0x000000010200780c */ /* 0x000fc60003f05270 */
[----:B--2---:R-:W-:-:S05]  /*1840*/  IMAD.HI.U32 R4, R4, UR27, RZ ;  /* 0x0000001b04047c27 */ /* 0x004fca000f8e00ff */
[----:B------:R-:W-:Y:S02]  /*1850*/  SHF.R.U32.HI R4, RZ, R5, R4 ;  /* 0x00000005ff047219 */ /* 0x000fe40000011604 */
[----:B----4-:R-:W-:Y:S01]  /*1860*/  SHF.R.U32.HI R3, RZ, R0, R3 ;  /* 0x00000000ff037219 */ /* 0x010fe20000011603 */
[----:B------:R-:W-:-:S03]  /*1870*/  IMAD.U32 R0, RZ, RZ, UR27 ;  /* 0x0000001bff007e24 */ /* 0x000fc6000f8e00ff */
[----:B------:R-:W-:Y:S02]  /*1880*/  SEL R3, R24, R3, !P0 ;  /* 0x0000000318037207 */ /* 0x000fe40004000000 */
[----:B---3--:R-:W-:-:S04]  /*1890*/  ISETP.NE.AND P1, PT, R6, 0x1, PT ;  /* 0x000000010600780c */ /* 0x008fc80003f25270 */
[----:B------:R-:W-:-:S05]  /*18a0*/  SEL R0, R0, R4, !P1 ;  /* 0x0000000400007207 */ /* 0x000fca0004800000 */
[----:B------:R-:W-:Y:S02]  /*18b0*/  IMAD.IADD R4, R3, 0x1, -R0 ;  /* 0x0000000103047824 */ /* 0x000fe400078e0a00 */
[----:B------:R-:W-:Y:S02]  /*18c0*/  IMAD.IADD R0, R0, 0x1, -R3 ;  /* 0x0000000100007824 */ /* 0x000fe400078e0a03 */
[----:B------:R-:W-:Y:S02]  /*18d0*/  IMAD R4, R4, R6, UR27 ;  /* 0x0000001b04047e24 */ /* 0x000fe4000f8e0206 */
[----:B------:R-:W-:-:S03]  /*18e0*/  IMAD R24, R0, R2, R24 ;  /* 0x0000000200187224 */ /* 0x000fc600078e0218 */
[----:B------:R-:W-:-:S15]  /*18f0*/  R2UR UR27, R4 ;  /* 0x00000000041b72ca */ /* 0x000fde00000e0000 */
.L_x_20:
[----:B------:R-:W-:Y:S05]  /*1900*/  BRA.U !UP0, `(.L_x_21) ;  /* 0x00000001080c7547 */ /* 0x000fea000b800000 */
[----:B------:R-:W-:Y:S01]  /*1910*/  UCGABAR_WAIT ;  /* 0x0000000000007dc7 */ /* 0x000fe20008000000 */
[----:B------:R-:W-:Y:S01]  /*1920*/  CCTL.IVALL ;  /* 0x00000000ff00798f */ /* 0x000fe20002000000 */
[----:B------:R-:W-:Y:S05]  /*1930*/  BRA `(.L_x_22) ;  /* 0x0000000000047947 */ /* 0x000fea0003800000 */
.L_x_21:
[----:B------:R-:W-:Y:S06]  /*1940*/  BAR.SYNC.DEFER_BLOCKING 0x0 ;  /* 0x0000000000007b1d */ /* 0x000fec0000010000 */
.L_x_22:
[----:B------:R-:W-:Y:S05]  /*1950*/  BRA.U UP1, `(.L_x_23) ;  /* 0x0000002101a87547 */ /* 0x000fea000b800000 */
[----:B------:R-:W1:Y:S01]  /*1960*/  LDCU UR30, c[0x0][0x38c] ;  /* 0x00007180ff1e77ac */ /* 0x000e620008000800 */
[----:B------:R-:W2:Y:S01]  /*1970*/  LDC R8, c[0x0][0x370] ;  /* 0x0000dc00ff087b82 */ /* 0x000ea20000000800 */
[----:B------:R-:W-:Y:S01]  /*1980*/  PLOP3.LUT P1, PT, PT, PT, UP4, 0x80, 0x8 ;  /* 0x000000000008781c */ /* 0x000fe20003f2f048 */
[----:B------:R-:W-:Y:S01]  /*1990*/  IMAD.MOV.U32 R15, RZ, RZ, 0x1 ;  /* 0x00000001ff0f7424 */ /* 0x000fe200078e00ff */
[----:B------:R-:W-:Y:S01]  /*19a0*/  USHF.L.U32 UR22, UR45, 0x5, URZ ;  /* 0x000000052d167899 */ /* 0x000fe200080006ff */
[----:B------:R-:W-:Y:S01]  /*19b0*/  ISETP.EQ.OR P4, PT, R10, RZ, P6 ;  /* 0x000000ff0a00720c */ /* 0x000fe20003782670 */
[----:B------:R-:W-:Y:S01]  /*19c0*/  UISETP.NE.AND UP1, UPT, UR6, URZ, UPT ;  /* 0x000000ff0600728c */ /* 0x000fe2000bf25270 */
[----:B------:R-:W-:Y:S01]  /*19d0*/  PLOP3.LUT P1, PT, P1, PT, PT, 0x8, 0x80 ;  /* 0x000000000080781c */ /* 0x000fe20000f2e170 */
[----:B------:R-:W-:Y:S01]  /*19e0*/  IMAD.MOV.U32 R14, RZ, RZ, RZ ;  /* 0x000000ffff0e7224 */ /* 0x000fe200078e00ff */
[----:B------:R-:W4:Y:S01]  /*19f0*/  LDC R0, c[0x0][0x374] ;  /* 0x0000dd00ff007b82 */ /* 0x000f220000000800 */
[----:B------:R-:W-:Y:S01]  /*1a00*/  CS2R R12, SRZ ;  /* 0x00000000000c7805 */ /* 0x000fe2000001ff00 */
[----:B------:R-:W-:Y:S01]  /*1a10*/  IMAD.MOV.U32 R11, RZ, RZ, 0x1 ;  /* 0x00000001ff0b7424 */ /* 0x000fe200078e00ff */
[----:B------:R-:W2:Y:S01]  /*1a20*/  LDCU.64 UR38, c[0x0][0x348] ;  /* 0x00006900ff2677ac */ /* 0x000ea20008000a00 */
[----:B------:R-:W-:-:S02]  /*1a30*/  ULOP3.LUT UR22, UR22, 0x60, URZ, 0xe2, !UPT ;  /* 0x0000006016167892 */ /* 0x000fc4000f8ee2ff */
[----:B-1----:R-:W-:Y:S02]  /*1a40*/  UIADD3 UR7, UPT, UPT, UR30, 0x3f, URZ ;  /* 0x0000003f1e077890 */ /* 0x002fe4000fffe0ff */
[----:B------:R-:W-:Y:S02]  /*1a50*/  USEL UR14, UR14, 0x2, UP1 ;  /* 0x000000020e0e7887 */ /* 0x000fe40008800000 */
[----:B------:R-:W-:Y:S01]  /*1a60*/  USHF.R.S32.HI UR37, URZ, 0x1f, UR7 ;  /* 0x0000001fff257899 */ /* 0x000fe20008011407 */
[----:B------:R-:W-:-:S03]  /*1a70*/  UMOV UR15, URZ ;  /* 0x000000ff000f7c82 */ /* 0x000fc60008000000 */
[----:B------:R-:W-:Y:S02]  /*1a80*/  ULEA.HI UR37, UR37, UR7, URZ, 0x6 ;  /* 0x0000000725257291 */ /* 0x000fe4000f8f30ff */
[----:B------:R-:W-:Y:S02]  /*1a90*/  UIADD3 UR7, UPT, UPT, UR30, -0x1, URZ ;  /* 0xffffffff1e077890 */ /* 0x000fe4000fffe0ff */
[----:B------:R-:W-:Y:S02]  /*1aa0*/  USHF.R.S32.HI UR37, URZ, 0x6, UR37 ;  /* 0x00000006ff257899 */ /* 0x000fe40008011425 */
[----:B------:R-:W-:Y:S02]  /*1ab0*/  UISETP.GE.U32.AND UP2, UPT, UR7, -0x7f, UPT ;  /* 0xffffff810700788c */ /* 0x000fe4000bf46070 */
[----:B------:R-:W-:Y:S02]  /*1ac0*/  UISETP.LT.U32.AND UP0, UPT, UR37, 0x1c, UPT ;  /* 0x0000001c2500788c */ /* 0x000fe4000bf01070 */
[----:B------:R-:W-:-:S02]  /*1ad0*/  UIADD3 UR30, UPT, UPT, UR30, 0x7e, URZ ;  /* 0x0000007e1e1e7890 */ /* 0x000fc4000fffe0ff */
[----:B------:R-:W-:-:S04]  /*1ae0*/  USEL UR31, UR37, 0x1c, UP0 ;  /* 0x0000001c251f7887 */ /* 0x000fc80008000000 */
[----:B------:R-:W-:Y:S02]  /*1af0*/  UIADD3 UR7, UPT, UPT, UR31, -0x1, URZ ;  /* 0xffffffff1f077890 */ /* 0x000fe4000fffe0ff */
[----:B------:R-:W-:Y:S02]  /*1b00*/  @UP2 UIADD3 UR7, UPT, UPT, UR31, URZ, URZ ;  /* 0x000000ff1f072290 */ /* 0x000fe4000fffe0ff */
[----:B------:R-:W-:Y:S02]  /*1b10*/  UIADD3 UR23, UPT, UPT, UR37, -UR31, URZ ;  /* 0x8000001f25177290 */ /* 0x000fe4000fffe0ff */
[----:B------:R-:W-:-:S12]  /*1b20*/  UIADD3 UR7, UPT, UPT, UR7, 0x1, URZ ;  /* 0x0000000107077890 */ /* 0x000fd8000fffe0ff */
.L_x_47:
[----:B------:R-:W-:Y:S01]  /*1b30*/  UISETP.NE.AND UP0, UPT, UR45, URZ, UPT ;  /* 0x000000ff2d00728c */ /* 0x000fe2000bf05270 */
[----:B------:R-:W1:Y:S08]  /*1b40*/  S2UR UR45, SR_CgaCtaId ;  /* 0x00000000002d79c3 */ /* 0x000e700000008800 */
[----:B------:R-:W-:Y:S05]  /*1b50*/  BRA.U UP0, `(.L_x_24) ;  /* 0x0000000100347547 */ /* 0x000fea000b800000 */
[----:B------:R-:W2:Y:S01]  /*1b60*/  S2R R2, SR_CgaCtaId ;  /* 0x0000000000027919 */ /* 0x000ea20000008800 */
[----:B------:R-:W-:-:S04]  /*1b70*/  MOV R3, 0x400 ;  /* 0x0000040000037802 */ /* 0x000fc80000000f00 */
[----:B--2---:R-:W-:Y:S02]  /*1b80*/  LEA R2, R2, R3, 0x18 ;  /* 0x0000000302027211 */ /* 0x004fe400078ec0ff */
[----:B------:R-:W-:-:S03]  /*1b90*/  SHF.L.U32 R3, R11, 0x1f, RZ ;  /* 0x0000001f0b037819 */ /* 0x000fc600000006ff */
[----:B------:R-:W-:-:S04]  /*1ba0*/  IMAD R2, R12, 0x8, R2 ;  /* 0x000000080c027824 */ /* 0x000fc800078e0202 */
[----:B------:R-:W2:Y:S02]  /*1bb0*/  SYNCS.PHASECHK.TRANS64.TRYWAIT P0, [R2+URZ+0x250], R3 ;  /* 0x00025003020075a7 */ /* 0x000ea400080011ff */
[----:B--2---:R-:W-:Y:S05]  /*1bc0*/  @!P0 BRA `(.L_x_25) ;  /* 0x0000007000d08947 */ /* 0x004fea0003800000 */
.L_x_151:
[----:B------:R-:W-:Y:S01]  /*1bd0*/  VIADD R12, R12, 0x1 ;  /* 0x000000010c0c7836 */ /* 0x000fe20000000000 */
[----:B------:R2:W-:Y:S04]  /*1be0*/  SYNCS.ARRIVE.TRANS64.A1T0 RZ, [R2+URZ+0x240], RZ ;  /* 0x000240ff02ff79a7 */ /* 0x0005e800081000ff */
[----:B------:R-:W-:-:S04]  /*1bf0*/  ISETP.NE.AND P0, PT, R12, 0x2, PT ;  /* 0x000000020c00780c */ /* 0x000fc80003f05270 */
[----:B------:R-:W-:Y:S02]  /*1c00*/  SEL R12, R12, RZ, P0 ;  /* 0x000000ff0c0c7207 */ /* 0x000fe40000000000 */
[----:B--2---:R-:W-:-:S04]  /*1c10*/  SEL R2, RZ, 0x1, P0 ;  /* 0x00000001ff027807 */ /* 0x004fc80000000000 */
[----:B------:R-:W-:-:S07]  /*1c20*/  LOP3.LUT R11, R11, R2, RZ, 0x3c, !PT ;  /* 0x000000020b0b7212 */ /* 0x000fce00078e3cff */
.L_x_24:
[----:B------:R-:W-:Y:S01]  /*1c30*/  UMOV UR6, 0x400 ;  /* 0x0000040000067882 */ /* 0x000fe20000000000 */
[----:B------:R-:W-:Y:S01]  /*1c40*/  SHF.L.U32 R2, R15, 0x1f, RZ ;  /* 0x0000001f0f027819 */ /* 0x000fe200000006ff */
[----:B-1----:R-:W-:Y:S01]  /*1c50*/  ULEA UR6, UR45, UR6, 0x18 ;  /* 0x000000062d067291 */ /* 0x002fe2000f8ec0ff */
[----:B------:R-:W-:Y:S01]  /*1c60*/  R2UR UR35, R24 ;  /* 0x00000000182372ca */ /* 0x000fe200000e0000 */
[----:B------:R-:W-:Y:S02]  /*1c70*/  UISETP.GE.U32.AND UP0, UPT, UR30, 0x7f, UPT ;  /* 0x0000007f1e00788c */ /* 0x000fe4000bf06070 */
[----:B------:R-:W-:Y:S02]  /*1c80*/  ULEA UR8, UR15, UR6, 0x3 ;  /* 0x000000060f087291 */ /* 0x000fe4000f8e18ff */
[----:B------:R-:W-:Y:S01]  /*1c90*/  ULEA UR43, UR27, UR22, 0x7 ;  /* 0x000000161b2b7291 */ /* 0x000fe2000f8e38ff */
[----:B------:R-:W-:-:S06]  /*1ca0*/  UMOV UR20, URZ ;  /* 0x000000ff00147c82 */ /* 0x000fcc0008000000 */
[----:B------:R1:W2:Y:S01]  /*1cb0*/  SYNCS.PHASECHK.TRANS64.TRYWAIT P2, [UR8+0xe0], R2 ;  /* 0x0000e002ff0075a7 */ /* 0x0002a20008041108 */
[----:B------:R-:W-:Y:S01]  /*1cc0*/  USHF.L.U32 UR35, UR35, 0x6, URZ ;  /* 0x0000000623237899 */ /* 0x000fe200080006ff */
[----:B-1----:R-:W-:-:S04]  /*1cd0*/  LEA.HI R2, R24, R24, RZ, 0x1 ;  /* 0x0000001818027211 */ /* 0x002fc800078f08ff */
[----:B------:R-:W-:-:S13]  /*1ce0*/  R2UR UR11, R2 ;  /* 0x00000000020b72ca */ /* 0x000fda00000e0000 */
[----:B------:R-:W-:Y:S01]  /*1cf0*/  USHF.R.S32.HI UR11, URZ, 0x1, UR11 ;  /* 0x00000001ff0b7899 */ /* 0x000fe2000801140b */
[----:B------:R-:W-:Y:S11]  /*1d00*/  BRA.U !UP0, `(.L_x_26) ;  /* 0x0000000508107547 */ /* 0x000ff6000b800000 */
[----:B------:R-:W-:Y:S01]  /*1d10*/  UMOV UR16, UR15 ;  /* 0x0000000f00107c82 */ /* 0x000fe20008000000 */
[----:B------:R-:W-:-:S05]  /*1d20*/  UMOV UR28, URZ ;  /* 0x000000ff001c7c82 */ /* 0x000fca0008000000 */
.L_x_34:
[----:B------:R-:W-:Y:S01]  /*1d30*/  ULEA UR41, UR16, UR6, 0x3 ;  /* 0x0000000610297291 */ /* 0x000fe2000f8e18ff */
[----:B--2---:R-:W-:Y:S01]  /*1d40*/  @!P6 MOV R3, 0x1c00 ;  /* 0x00001c000003e802 */ /* 0x004fe20000000f00 */
[----:B-123--:R-:W-:Y:S10]  /*1d50*/  @P2 BRA `(.L_x_27) ;  /* 0x00000000000c2947 */ /* 0x00eff40003800000 */
[----:B------:R-:W-:-:S04]  /*1d60*/  SHF.L.U32 R4, R15, 0x1f, RZ ;  /* 0x0000001f0f047819 */ /* 0x000fc800000006ff */
[----:B------:R-:W1:Y:S02]  /*1d70*/  SYNCS.PHASECHK.TRANS64.TRYWAIT P0, [UR41+0xe0], R4 ;  /* 0x0000e004ff0075a7 */ /* 0x000e640008001129 */
[----:B-1----:R-:W-:Y:S05]  /*1d80*/  @!P0 BRA `(.L_x_28) ;  /* 0x0000007000748947 */ /* 0x002fea0003800000 */
.L_x_27:
[----:B------:R2:W-:Y:S01]  /*1d90*/  @!P6 SYNCS.ARRIVE.TRANS64 RZ, [UR41], R3 ;  /* 0x00000003ffffe9a7 */ /* 0x0005e20008000029 */
[----:B------:R-:W-:-:S04]  /*1da0*/  ULOP3.LUT UR8, UR14, 0x2, URZ, 0xfc, !UPT ;  /* 0x000000020e087892 */ /* 0x000fc8000f8efcff */
[----:B------:R-:W-:-:S09]  /*1db0*/  UISETP.NE.AND UP0, UPT, UR8, 0x2, UPT ;  /* 0x000000020800788c */ /* 0x000fd2000bf05270 */
[----:B------:R-:W-:Y:S05]  /*1dc0*/  BRA.U UP0, `(.L_x_29) ;  /* 0x0000000100047547 */ /* 0x000fea000b800000 */
[----:B---3--:R-:W-:Y:S05]  /*1dd0*/  BPT.TRAP 0x1 ;  /* 0x000000040000795c */ /* 0x008fea0000300000 */
.L_x_29:
[----:B------:R-:W-:Y:S04]  /*1de0*/  BSSY.RECONVERGENT B0, `(.L_x_30) ;  /* 0x0000003000007945 */ /* 0x000fe80003800200 */
[----:B------:R-:W-:Y:S05]  /*1df0*/  @P4 BRA `(.L_x_31) ;  /* 0x0000000000044947 */ /* 0x000fea0003800000 */
[----:B---3--:R-:W-:Y:S05]  /*1e00*/  BPT.TRAP 0x1 ;  /* 0x000000040000795c */ /* 0x008fea0000300000 */
.L_x_31:
[----:B---3--:R-:W-:Y:S05]  /*1e10*/  BSYNC.RECONVERGENT B0 ;  /* 0x0000000000007941 */ /* 0x008fea0003800200 */
.L_x_30:
[----:B------:R-:W-:Y:S01]  /*1e20*/  UIADD3 UR15, UPT, UPT, UR16, 0x1, URZ ;  /* 0x00000001100f7890 */ /* 0x000fe2000fffe0ff */
[----:B------:R-:W-:Y:S01]  /*1e30*/  BSSY.RECONVERGENT B0, `(.L_x_32) ;  /* 0x000002c000007945 */ /* 0x000fe20003800200 */
[----:B------:R-:W-:Y:S02]  /*1e40*/  ELECT P0, URZ, PT ;  /* 0x0000000000ff782f */ /* 0x000fe40003800000 */
[----:B------:R-:W-:-:S04]  /*1e50*/  UISETP.NE.AND UP0, UPT, UR15, 0x1c, UPT ;  /* 0x0000001c0f00788c */ /* 0x000fc8000bf05270 */
[----:B------:R-:W-:Y:S02]  /*1e60*/  USEL UR9, URZ, 0x1, UP0 ;  /* 0x00000001ff097887 */ /* 0x000fe40008000000 */
[----:B------:R-:W-:-:S04]  /*1e70*/  USEL UR15, UR15, URZ, UP0 ;  /* 0x000000ff0f0f7287 */ /* 0x000fc80008000000 */
[----:B------:R-:W-:Y:S01]  /*1e80*/  ULEA UR8, UR15, UR6, 0x3 ;  /* 0x000000060f087291 */ /* 0x000fe2000f8e18ff */
[----:B------:R-:W-:-:S04]  /*1e90*/  LOP3.LUT R15, R15, UR9, RZ, 0x3c, !PT ;  /* 0x000000090f0f7c12 */ /* 0x000fc8000f8e3cff */
[----:B-1----:R-:W-:-:S04]  /*1ea0*/  SHF.L.U32 R2, R15, 0x1f, RZ ;  /* 0x0000001f0f027819 */ /* 0x002fc800000006ff */
[----:B------:R1:W3:Y:S01]  /*1eb0*/  SYNCS.PHASECHK.TRANS64.TRYWAIT P2, [UR8+0xe0], R2 ;  /* 0x0000e002ff0075a7 */ /* 0x0002e20008041108 */
[----:B------:R-:W-:Y:S05]  /*1ec0*/  @!P0 BRA `(.L_x_33) ;  /* 0x0000000000888947 */ /* 0x000fea0003800000 */
[----:B------:R-:W-:Y:S02]  /*1ed0*/  USHF.L.U32 UR8, UR16, 0x9, URZ ;  /* 0x0000000910087899 */ /* 0x000fe400080006ff */
[----:B------:R-:W-:Y:S02]  /*1ee0*/  ULEA UR40, UR16, UR5, 0xc ;  /* 0x0000000510287291 */ /* 0x000fe4000f8e60ff */
[----:B------:R-:W-:Y:S02]  /*1ef0*/  UIADD3 UR50, UP3, UPT, UR38, 0x80, URZ ;  /* 0x0000008026327890 */ /* 0x000fe4000ff7e0ff */
[----:B------:R-:W-:Y:S02]  /*1f00*/  ULEA UR32, UR16, UR6, 0xb ;  /* 0x0000000610207291 */ /* 0x000fe4000f8e58ff */
[----:B------:R-:W-:Y:S02]  /*1f10*/  UIADD3 UR48, UP2, UPT, UR38, 0x180, URZ ;  /* 0x0000018026307890 */ /* 0x000fe4000ff5e0ff */
[----:B------:R-:W-:-:S02]  /*1f20*/  UIADD3 UR46, UP1, UPT, UR38, 0x280, URZ ;  /* 0x00000280262e7890 */ /* 0x000fc4000ff3e0ff */
[----:B------:R-:W-:Y:S02]  /*1f30*/  ULOP3.LUT UR24, UR4, UR8, URZ, 0xfc, !UPT ;  /* 0x0000000804187292 */ /* 0x000fe4000f8efcff */
[----:B------:R-:W-:Y:S02]  /*1f40*/  UIADD3 UR20, UP0, UPT, UR38, 0x380, URZ ;  /* 0x0000038026147890 */ /* 0x000fe4000ff1e0ff */
[----:B------:R-:W-:Y:S02]  /*1f50*/  USHF.L.U32 UR42, UR28, 0x6, URZ ;  /* 0x000000061c2a7899 */ /* 0x000fe400080006ff */
[----:B------:R-:W-:Y:S02]  /*1f60*/  UIADD3.X UR51, UPT, UPT, URZ, UR39, URZ, UP3, !UPT ;  /* 0x00000027ff337290 */ /* 0x000fe40009ffe4ff */
[----:B------:R-:W-:Y:S02]  /*1f70*/  UIADD3 UR40, UPT, UPT, UR6, 0x6600, UR40 ;  /* 0x0000660006287890 */ /* 0x000fe4000fffe028 */
[----:B------:R-:W-:-:S02]  /*1f80*/  UIADD3.X UR49, UPT, UPT, URZ, UR39, URZ, UP2, !UPT ;  /* 0x00000027ff317290 */ /* 0x000fc400097fe4ff */
[----:B------:R-:W-:Y:S02]  /*1f90*/  UIADD3 UR32, UPT, UPT, UR32, 0x22600, URZ ;  /* 0x0002260020207890 */ /* 0x000fe4000fffe0ff */
[----:B------:R-:W-:Y:S02]  /*1fa0*/  UIADD3.X UR47, UPT, UPT, URZ, UR39, URZ, UP1, !UPT ;  /* 0x00000027ff2f7290 */ /* 0x000fe40008ffe4ff */
[----:B------:R-:W-:Y:S02]  /*1fb0*/  UIADD3 UR24, UPT, UPT, UR6, 0x30600, UR24 ;  /* 0x0003060006187890 */ /* 0x000fe4000fffe018 */
[----:B------:R-:W-:Y:S02]  /*1fc0*/  UIADD3.X UR21, UPT, UPT, URZ, UR39, URZ, UP0, !UPT ;  /* 0x00000027ff157290 */ /* 0x000fe400087fe4ff */
[----:B------:R-:W-:Y:S01]  /*1fd0*/  UIADD3 UR8, UPT, UPT, UR6, 0x33e00, UR8 ;  /* 0x00033e0006087890 */ /* 0x000fe2000fffe008 */
[----:B------:R-:W-:Y:S01]  /*1fe0*/  UMOV UR17, 0xf0000 ;  /* 0x000f000000117882 */ /* 0x000fe20000000000 */
[----:B------:R-:W-:Y:S01]  /*1ff0*/  UMOV UR18, 0x0 ;  /* 0x0000000000127882 */ /* 0x000fe20000000000 */
[----:B------:R-:W-:Y:S01]  /*2000*/  UMOV UR19, 0x10000000 ;  /* 0x1000000000137882 */ /* 0x000fe20000000000 */
[----:B------:R-:W-:Y:S01]  /*2010*/  UMOV UR33, UR41 ;  /* 0x0000002900217c82 */ /* 0x000fe20008000000 */
[----:B------:R-:W-:Y:S01]  /*2020*/  UMOV UR36, UR44 ;  /* 0x0000002c00247c82 */ /* 0x000fe20008000000 */
[----:B------:R-:W-:Y:S01]  /*2030*/  UMOV UR34, UR42 ;  /* 0x0000002a00227c82 */ /* 0x000fe20008000000 */
[----:B------:R-:W-:Y:S01]  /*2040*/  UMOV UR25, UR41 ;  /* 0x0000002900197c82 */ /* 0x000fe20008000000 */
[----:B------:R-:W-:Y:S01]  /*2050*/  UMOV UR29, UR44 ;  /* 0x0000002c001d7c82 */ /* 0x000fe20008000000 */
[----:B------:R1:W-:Y:S01]  /*2060*/  UTMALDG.3D.MULTICAST [UR40], [UR50], UR17, desc[UR18] ;  /* 0x00001228320073b4 */ /* 0x0003e20008011811 */
[----:B------:R-:W-:Y:S01]  /*2070*/  UMOV UR10, URZ ;  /* 0x000000ff000a7c82 */ /* 0x000fe20008000000 */
[----:B------:R-:W-:Y:S01]  /*2080*/  UMOV UR9, UR41 ;  /* 0x0000002900097c82 */ /* 0x000fe20008000000 */
[----:B------:R-:W-:Y:S01]  /*2090*/  UMOV UR12, UR28 ;  /* 0x0000001c000c7c82 */ /* 0x000fe20008000000 */
[----:B------:R-:W-:Y:S01]  /*20a0*/  UMOV UR13, UR44 ;  /* 0x0000002c000d7c82 */ /* 0x000fe20008000000 */
[----:B------:R1:W-:Y:S01]  /*20b0*/  UTMALDG.3D [UR32], [UR48], desc[UR18] ;  /* 0x00001220300075b4 */ /* 0x0003e20008011000 */
[----:B------:R1:W-:Y:S01]  /*20c0*/  UTMALDG.4D.MULTICAST [UR24], [UR46], UR17, desc[UR18] ;  /* 0x000012182e0073b4 */ /* 0x0003e20008019811 */
[----:B------:R1:W-:Y:S02]  /*20d0*/  UTMALDG.4D [UR8], [UR20], desc[UR18] ;  /* 0x00001208140075b4 */ /* 0x0003e40008019000 */
[----:B-1----:R-:W-:Y:S01]  /*20e0*/  NOP ;  /* 0x0000000000007918 */ /* 0x002fe20000000000 */
.L_x_33:
[----:B------:R-:W-:Y:S05]  /*20f0*/  BSYNC.RECONVERGENT B0 ;  /* 0x0000000000007941 */ /* 0x000fea0003800200 */
.L_x_32:
[----:B------:R-:W-:Y:S01]  /*2100*/  UIADD3 UR28, UPT, UPT, UR28, 0x1, URZ ;  /* 0x000000011c1c7890 */ /* 0x000fe2000fffe0ff */
[----:B------:R-:W-:Y:S01]  /*2110*/  UMOV UR16, UR15 ;  /* 0x0000000f00107c82 */ /* 0x000fe20008000000 */
[----:B------:R-:W-:Y:S02]  /*2120*/  UMOV UR20, UR7 ;  /* 0x0000000700147c82 */ /* 0x000fe40008000000 */
[----:B------:R-:W-:-:S09]  /*2130*/  UISETP.NE.AND UP0, UPT, UR28, UR7, UPT ;  /* 0x000000071c00728c */ /* 0x000fd2000bf05270 */
[----:B------:R-:W-:Y:S05]  /*2140*/  BRA.U UP0, `(.L_x_34) ;  /* 0xfffffff900f87547 */ /* 0x000fea000b83ffff */
.L_x_26:
[----:B------:R-:W-:Y:S01]  /*2150*/  ULEA UR8, UR15, UR6, 0x3 ;  /* 0x000000060f087291 */ /* 0x000fe2000f8e18ff */
[----:B-1----:R-:W-:Y:S01]  /*2160*/  SHF.L.U32 R2, R15, 0x1f, RZ ;  /* 0x0000001f0f027819 */ /* 0x002fe200000006ff */
[----:B------:R-:W-:Y:S01]  /*2170*/  @!P1 SYNCS.ARRIVE.TRANS64.A1T0 RZ, [UR6+0x1f8], RZ ;  /* 0x0001f8ffffff99a7 */ /* 0x000fe20008100006 */
[----:B------:R-:W-:-:S06]  /*2180*/  UISETP.GT.AND UP0, UPT, UR37, UR31, UPT ;  /* 0x0000001f2500728c */ /* 0x000fcc000bf04270 */
[----:B------:R1:W1:Y:S03]  /*2190*/  SYNCS.PHASECHK.TRANS64.TRYWAIT P1, [UR8+0xe0], R2 ;  /* 0x0000e002ff0075a7 */ /* 0x0002660008021108 */
[----:B------:R-:W-:Y:S05]  /*21a0*/  BRA.U !UP0, `(.L_x_35) ;  /* 0x0000000508147547 */ /* 0x000fea000b800000 */
[----:B------:R-:W-:Y:S01]  /*21b0*/  UIADD3 UR25, UPT, UPT, UR23, UR20, URZ ;  /* 0x0000001417197290 */ /* 0x000fe2000fffe0ff */
[----:B------:R-:W-:-:S11]  /*21c0*/  UMOV UR28, UR15 ;  /* 0x0000000f001c7c82 */ /* 0x000fd60008000000 */
.L_x_43:
[----:B------:R-:W-:Y:S01]  /*21d0*/  ULEA UR41, UR28, UR6, 0x3 ;  /* 0x000000061c297291 */ /* 0x000fe2000f8e18ff */
[----:B--2---:R-:W-:Y:S01]  /*21e0*/  @!P6 MOV R3, 0x1c00 ;  /* 0x00001c000003e802 */ /* 0x004fe20000000f00 */
[----:B-1-3--:R-:W-:Y:S10]  /*21f0*/  @P1 BRA `(.L_x_36) ;  /* 0x00000000000c1947 */ /* 0x00aff40003800000 */
[----:B------:R-:W-:-:S04]  /*2200*/  SHF.L.U32 R4, R15, 0x1f, RZ ;  /* 0x0000001f0f047819 */ /* 0x000fc800000006ff */
[----:B------:R-:W1:Y:S02]  /*2210*/  SYNCS.PHASECHK.TRANS64.TRYWAIT P0, [UR41+0xe0], R4 ;  /* 0x0000e004ff0075a7 */ /* 0x000e640008001129 */
[----:B-1----:R-:W-:Y:S05]  /*2220*/  @!P0 BRA `(.L_x_37) ;  /* 0x0000006c00648947 */ /* 0x002fea0003800000 */
.L_x_36:
[----:B------:R2:W-:Y:S01]  /*2230*/  @!P6 SYNCS.ARRIVE.TRANS64 RZ, [UR41], R3 ;  /* 0x00000003ffffe9a7 */ /* 0x0005e20008000029 */
[----:B------:R-:W-:-:S04]  /*2240*/  ULOP3.LUT UR8, UR14, 0x2, URZ, 0xfc, !UPT ;  /* 0x000000020e087892 */ /* 0x000fc8000f8efcff */
[----:B------:R-:W-:-:S09]  /*2250*/  UISETP.NE.AND UP0, UPT, UR8, 0x2, UPT ;  /* 0x000000020800788c */ /* 0x000fd2000bf05270 */
[----:B------:R-:W-:Y:S05]  /*2260*/  BRA.U UP0, `(.L_x_38) ;  /* 0x0000000100047547 */ /* 0x000fea000b800000 */
[----:B---3--:R-:W-:Y:S05]  /*2270*/  BPT.TRAP 0x1 ;  /* 0x000000040000795c */ /* 0x008fea0000300000 */
.L_x_38:
[----:B------:R-:W-:Y:S04]  /*2280*/  BSSY.RECONVERGENT B0, `(.L_x_39) ;  /* 0x0000003000007945 */ /* 0x000fe80003800200 */
[----:B------:R-:W-:Y:S05]  /*2290*/  @P4 BRA `(.L_x_40) ;  /* 0x0000000000044947 */ /* 0x000fea0003800000 */
[----:B---3--:R-:W-:Y:S05]  /*22a0*/  BPT.TRAP 0x1 ;  /* 0x000000040000795c */ /* 0x008fea0000300000 */
.L_x_40:
[----:B---3--:R-:W-:Y:S05]  /*22b0*/  BSYNC.RECONVERGENT B0 ;  /* 0x0000000000007941 */ /* 0x008fea0003800200 */
.L_x_39:
        /* <DEDUP_REMOVED lines=26> */
[----:B------:R-:W-:Y:S02]  /*2460*/  UIADD3 UR8, UPT, UPT, UR6, 0x33e00, UR8 ;  /* 0x00033e0006087890 */ /* 0x000fe4000fffe008 */
[----:B------:R-:W-:Y:S01]  /*2470*/  UIADD3.X UR49, UPT, UPT, URZ, UR39, URZ, UP0, !UPT ;  /* 0x00000027ff317290 */ /* 0x000fe200087fe4ff */
        /* <DEDUP_REMOVED lines=19> */
.L_x_42:
[----:B------:R-:W-:Y:S05]  /*25b0*/  BSYNC.RECONVERGENT B0 ;  /* 0x0000000000007941 */ /* 0x000fea0003800200 */
.L_x_41:
[----:B------:R-:W-:Y:S01]  /*25c0*/  UIADD3 UR20, UPT, UPT, UR20, 0x1, URZ ;  /* 0x0000000114147890 */ /* 0x000fe2000fffe0ff */
[----:B------:R-:W-:-:S03]  /*25d0*/  UMOV UR28, UR15 ;  /* 0x0000000f001c7c82 */ /* 0x000fc60008000000 */
[----:B------:R-:W-:-:S09]  /*25e0*/  UISETP.NE.AND UP0, UPT, UR20, UR25, UPT ;  /* 0x000000191400728c */ /* 0x000fd2000bf05270 */
[----:B------:R-:W-:Y:S05]  /*25f0*/  BRA.U UP0, `(.L_x_43) ;  /* 0xfffffff900f47547 */ /* 0x000fea000b83ffff */
.L_x_35:
[C---:B-1----:R-:W-:Y:S01]  /*2600*/  LEA R2, R14.reuse, UR6, 0x3 ;  /* 0x000000060e027c11 */ /* 0x042fe2000f8e18ff */
[----:B------:R-:W-:Y:S01]  /*2610*/  NOP ;  /* 0x0000000000007918 */ /* 0x000fe20000000000 */
[----:B--2---:R-:W-:Y:S02]  /*2620*/  SHF.L.U32 R3, R13, 0x1f, RZ ;  /* 0x0000001f0d037819 */ /* 0x004fe400000006ff */
[----:B------:R-:W-:Y:S02]  /*2630*/  LEA R4, R14, UR6, 0x4 ;  /* 0x000000060e047c11 */ /* 0x000fe4000f8e20ff */
[----:B------:R-:W1:Y:S02]  /*2640*/  SYNCS.PHASECHK.TRANS64.TRYWAIT P0, [R2+URZ+0x200], R3 ;  /* 0x00020003020075a7 */ /* 0x000e6400080011ff */
[----:B-1----:R-:W-:Y:S05]  /*2650*/  @!P0 BRA `(.L_x_44) ;  /* 0x0000006800708947 */ /* 0x002fea0003800000 */
.L_x_154:
[----:B------:R-:W2:Y:S01]  /*2660*/  LDS.128 R4, [R4+0x270] ;  /* 0x0002700004047984 */ /* 0x000ea20000000c00 */
[----:B---3--:R-:W-:Y:S01]  /*2670*/  ISETP.GE.AND P0, PT, R40, 0x1, PT ;  /* 0x000000012800780c */ /* 0x008fe20003f06270 */
[----:B-1----:R-:W-:Y:S01]  /*2680*/  VIADD R2, R2, 0x210 ;  /* 0x0000021002027836 */ /* 0x002fe20000000000 */
[----:B------:R-:W-:Y:S01]  /*2690*/  @!PT LDS RZ, [RZ] ;  /* 0x00000000fffff984 */ /* 0x000fe20000000800 */
[----:B------:R-:W-:Y:S01]  /*26a0*/  @!PT LDS RZ, [RZ] ;  /* 0x00000000fffff984 */ /* 0x000fe20000000800 */
[----:B------:R-:W-:Y:S01]  /*26b0*/  @!PT LDS RZ, [RZ] ;  /* 0x00000000fffff984 */ /* 0x000fe20000000800 */
[----:B------:R-:W-:Y:S01]  /*26c0*/  @!PT LDS RZ, [RZ] ;  /* 0x00000000fffff984 */ /* 0x000fe20000000800 */
[----:B------:R1:W-:Y:S06]  /*26d0*/  MEMBAR.ALL.CTA ;  /* 0x0000000000007992 */ /* 0x0003ec0000008000 */
[----:B-1----:R-:W1:Y:S01]  /*26e0*/  FENCE.VIEW.ASYNC.S ;  /* 0x00000000000073c6 */ /* 0x002e620000000000 */
[----:B------:R-:W-:-:S04]  /*26f0*/  PRMT R2, RZ, 0x654, R2 ;  /* 0x00000654ff027816 */ /* 0x000fc80000000002 */
[----:B-1----:R1:W-:Y:S01]  /*2700*/  SYNCS.ARRIVE.TRANS64.RED.A1T0 RZ, [R2+URZ], RZ ;  /* 0x000000ff02ff79a7 */ /* 0x0023e200081004ff */
[----:B--2---:R-:W-:-:S13]  /*2710*/  LOP3.LUT P2, RZ, R6, 0x1, RZ, 0xc0, !PT ;  /* 0x0000000106ff7812 */ /* 0x004fda000784c0ff */
[----:B------:R-:W-:Y:S01]  /*2720*/  @P2 SHF.R.U32.HI R3, RZ, 0x10, R5 ;  /* 0x00000010ff032819 */ /* 0x000fe20000011605 */
[----:B------:R-:W-:Y:S01]  /*2730*/  VOTEU.ANY UP0, P2 ;  /* 0x0000000000ff7886 */ /* 0x000fe20001000100 */
[----:B------:R-:W-:Y:S02]  /*2740*/  @P2 MOV R10, R4 ;  /* 0x00000004000a2202 */ /* 0x000fe40000000f00 */
[----:B------:R-:W-:Y:S02]  /*2750*/  @P2 R2UR.BROADCAST UR8, R3 ;  /* 0x00000000030822ca */ /* 0x000fe400008e0000 */
[----:B------:R-:W-:-:S11]  /*2760*/  @P2 LOP3.LUT R9, R5, 0xffff, RZ, 0xc0, !PT ;  /* 0x0000ffff05092812 */ /* 0x000fd600078ec0ff */
[----:B------:R-:W-:Y:S01]  /*2770*/  @UP0 UMOV UR44, UR8 ;  /* 0x00000008002c0c82 */ /* 0x000fe20008000000 */
[----:B-1----:R-:W-:Y:S05]  /*2780*/  @!P0 BRA `(.L_x_45) ;  /* 0x0000000000b88947 */ /* 0x002fea0003800000 */
[----:B------:R-:W4:Y:S01]  /*2790*/  LDC.64 R4, c[0x0][0xf18] ;  /* 0x0003c600ff047b82 */ /* 0x000f220000000a00 */
[----:B------:R-:W-:-:S07]  /*27a0*/  ISETP.NE.AND P3, PT, R40, 0x1, PT ;  /* 0x000000012800780c */ /* 0x000fce0003f65270 */
[----:B------:R-:W1:Y:S08]  /*27b0*/  LDC.64 R6, c[0x0][0xf10] ;  /* 0x0003c400ff067b82 */ /* 0x000e700000000a00 */
[----:B------:R-:W2:Y:S08]  /*27c0*/  LDC R16, c[0x0][0xf20] ;  /* 0x0003c800ff107b82 */ /* 0x000eb00000000800 */
[----:B------:R-:W3:Y:S01]  /*27d0*/  LDC R17, c[0x0][0xf0c] ;  /* 0x0003c300ff117b82 */ /* 0x000ee20000000800 */
[----:B----4-:R-:W-:Y:S01]  /*27e0*/  IMAD.HI.U32 R19, R0, R5, RZ ;  /* 0x0000000500137227 */ /* 0x010fe200078e00ff */
[----:B------:R-:W-:-:S03]  /*27f0*/  ISETP.NE.AND P0, PT, R4, 0x1, PT ;  /* 0x000000010400780c */ /* 0x000fc60003f05270 */
[----:B------:R-:W-:-:S03]  /*2800*/  IMAD.HI.U32 R5, R9, R5, RZ ;  /* 0x0000000509057227 */ /* 0x000fc600078e00ff */
[----:B------:R-:W4:Y:S01]  /*2810*/  LDC.64 R2, c[0x0][0xf28] ;  /* 0x0003ca00ff027b82 */ /* 0x000f220000000a00 */
[----:B-1----:R-:W-:-:S04]  /*2820*/  IMAD.HI.U32 R20, R8, R6, RZ ;  /* 0x0000000608147227 */ /* 0x002fc800078e00ff */
[----:B------:R-:W-:Y:S01]  /*2830*/  IMAD.HI.U32 R21, R10, R6, RZ ;  /* 0x000000060a157227 */ /* 0x000fe200078e00ff */
[----:B------:R-:W-:Y:S02]  /*2840*/  SHF.R.U32.HI R20, RZ, R7, R20 ;  /* 0x00000007ff147219 */ /* 0x000fe40000011614 */
[-C--:B--2---:R-:W-:Y:S02]  /*2850*/  SHF.R.U32.HI R19, RZ, R16.reuse, R19 ;  /* 0x00000010ff137219 */ /* 0x084fe40000011613 */
[----:B------:R-:W-:Y:S02]  /*2860*/  SHF.R.U32.HI R5, RZ, R16, R5 ;  /* 0x00000010ff057219 */ /* 0x000fe40000011605 */
[----:B------:R-:W-:Y:S02]  /*2870*/  SEL R19, R0, R19, !P0 ;  /* 0x0000001300137207 */ /* 0x000fe40004000000 */
[----:B------:R-:W-:Y:S02]  /*2880*/  SHF.R.U32.HI R21, RZ, R7, R21 ;  /* 0x00000007ff157219 */ /* 0x000fe40000011615 */
[----:B---3--:R-:W-:-:S02]  /*2890*/  ISETP.NE.AND P1, PT, R17, 0x1, PT ;  /* 0x000000011100780c */ /* 0x008fc40003f25270 */
[----:B------:R-:W-:Y:S02]  /*28a0*/  SEL R5, R9, R5, !P0 ;  /* 0x0000000509057207 */ /* 0x000fe40004000000 */
[----:B------:R-:W-:Y:S02]  /*28b0*/  SEL R20, R8, R20, !P1 ;  /* 0x0000001408147207 */ /* 0x000fe40004800000 */
[----:B------:R-:W-:Y:S01]  /*28c0*/  SEL R21, R10, R21, !P1 ;  /* 0x000000150a157207 */ /* 0x000fe20004800000 */
[----:B----4-:R-:W-:-:S04]  /*28d0*/  IMAD.HI.U32 R18, R19, R2, RZ ;  /* 0x0000000213127227 */ /* 0x010fc800078e00ff */
        /* <DEDUP_REMOVED lines=12> */
[----:B------:R-:W-:Y:S02]  /*29a0*/  @!P0 SHF.R.U32.HI R3, RZ, R3, R7 ;  /* 0x00000003ff038219 */ /* 0x000fe40000011607 */
[----:B------:R-:W-:Y:S01]  /*29b0*/  IADD3 R7, PT, PT, -R5, RZ, RZ ;  /* 0x000000ff05077210 */ /* 0x000fe20007ffe1ff */
[----:B------:R-:W-:Y:S01]  /*29c0*/  IMAD R2, R40, R2, R5 ;  /* 0x0000000228027224 */ /* 0x000fe200078e0205 */
[----:B------:R-:W-:-:S03]  /*29d0*/  @!P0 SEL R3, R21, R3, !P3 ;  /* 0x0000000315038207 */ /* 0x000fc60005800000 */
[----:B------:R-:W-:Y:S02]  /*29e0*/  IMAD R7, R4, R7, R9 ;  /* 0x0000000704077224 */ /* 0x000fe400078e0209 */
[--C-:B------:R-:W-:Y:S02]  /*29f0*/  @!P0 IMAD.IADD R6, R6, 0x1, -R3.reuse ;  /* 0x0000000106068824 */ /* 0x100fe400078e0a03 */
[----:B------:R-:W-:Y:S01]  /*2a00*/  @!P0 IMAD R3, R2, R20, R3 ;  /* 0x0000001402038224 */ /* 0x000fe200078e0203 */
[----:B------:R-:W-:Y:S01]  /*2a10*/  IADD3 R2, PT, PT, -R21, RZ, RZ ;  /* 0x000000ff15027210 */ /* 0x000fe20007ffe1ff */
[----:B------:R-:W-:Y:S02]  /*2a20*/  @!P0 IMAD R5, R40, R6, R21 ;  /* 0x0000000628058224 */ /* 0x000fe400078e0215 */
[----:B------:R-:W-:Y:S02]  /*2a30*/  @!P0 IMAD.MOV.U32 R21, RZ, RZ, R3 ;  /* 0x000000ffff158224 */ /* 0x000fe400078e0003 */
[----:B------:R-:W-:-:S02]  /*2a40*/  IMAD R2, R17, R2, R10 ;  /* 0x0000000211027224 */ /* 0x000fc400078e020a */
[----:B------:R-:W-:Y:S02]  /*2a50*/  IMAD R9, R5, R4, R7 ;  /* 0x0000000405097224 */ /* 0x000fe400078e0207 */
[----:B------:R-:W-:Y:S02]  /*2a60*/  IMAD R10, R21, R17, R2 ;  /* 0x00000011150a7224 */ /* 0x000fe400078e0202 */
.L_x_45:
[----:B------:R-:W1:Y:S02]  /*2a70*/  LDCU UR8, c[0x0][0xf30] ;  /* 0x0001e600ff0877ac */ /* 0x000e640008000800 */
[----:B-1----:R-:W-:-:S09]  /*2a80*/  UISETP.NE.AND UP0, UPT, UR8, 0x1, UPT ;  /* 0x000000010800788c */ /* 0x002fd2000bf05270 */
[----:B------:R-:W-:Y:S05]  /*2a90*/  BRA.U UP0, `(.L_x_46) ;  /* 0x0000000100407547 */ /* 0x000fea000b800000 */
[----:B------:R-:W1:Y:S08]  /*2aa0*/  LDC.64 R4, c[0x0][0xf10] ;  /* 0x0003c400ff047b82 */ /* 0x000e700000000a00 */
[----:B------:R-:W2:Y:S08]  /*2ab0*/  LDC.64 R2, c[0x0][0xf18] ;  /* 0x0003c600ff027b82 */ /* 0x000eb00000000a00 */
[----:B------:R-:W3:Y:S08]  /*2ac0*/  LDC R6, c[0x0][0xf20] ;  /* 0x0003c800ff067b82 */ /* 0x000ef00000000800 */
[----:B------:R-:W4:Y:S01]  /*2ad0*/  LDC R7, c[0x0][0xf0c] ;  /* 0x0003c300ff077b82 */ /* 0x000f220000000800 */
[----:B-1----:R-:W-:-:S05]  /*2ae0*/  IMAD.HI.U32 R4, R10, R4, RZ ;  /* 0x000000040a047227 */ /* 0x002fca00078e00ff */
[----:B------:R-:W-:Y:S01]  /*2af0*/  SHF.R.U32.HI R4, RZ, R5, R4 ;  /* 0x00000005ff047219 */ /* 0x000fe20000011604 */
[----:B--2---:R-:W-:Y:S01]  /*2b00*/  IMAD.HI.U32 R3, R9, R3, RZ ;  /* 0x0000000309037227 */ /* 0x004fe200078e00ff */
[----:B------:R-:W-:-:S04]  /*2b10*/  ISETP.NE.AND P0, PT, R2, 0x1, PT ;  /* 0x000000010200780c */ /* 0x000fc80003f05270 */
[----:B---3--:R-:W-:-:S04]  /*2b20*/  SHF.R.U32.HI R3, RZ, R6, R3 ;  /* 0x00000006ff037219 */ /* 0x008fc80000011603 */
[----:B------:R-:W-:Y:S02]  /*2b30*/  SEL R3, R9, R3, !P0 ;  /* 0x0000000309037207 */ /* 0x000fe40004000000 */
[----:B----4-:R-:W-:-:S04]  /*2b40*/  ISETP.NE.AND P1, PT, R7, 0x1, PT ;  /* 0x000000010700780c */ /* 0x010fc80003f25270 */
[----:B------:R-:W-:-:S05]  /*2b50*/  SEL R4, R10, R4, !P1 ;  /* 0x000000040a047207 */ /* 0x000fca0004800000 */
[----:B------:R-:W-:Y:S02]  /*2b60*/  IMAD.IADD R5, R3, 0x1, -R4 ;  /* 0x0000000103057824 */ /* 0x000fe400078e0a04 */
[----:B------:R-:W-:Y:S02]  /*2b70*/  IMAD.IADD R3, R4, 0x1, -R3 ;  /* 0x0000000104037824 */ /* 0x000fe400078e0a03 */
[----:B------:R-:W-:Y:S02]  /*2b80*/  IMAD R10, R5, R7, R10 ;  /* 0x00000007050a7224 */ /* 0x000fe400078e020a */
[----:B------:R-:W-:-:S07]  /*2b90*/  IMAD R9, R3, R2, R9 ;  /* 0x0000000203097224 */ /* 0x000fce00078e0209 */
.L_x_46:
[----:B------:R-:W-:Y:S01]  /*2ba0*/  VIADD R14, R14, 0x1 ;  /* 0x000000010e0e7836 */ /* 0x000fe20000000000 */
[----:B------:R-:W-:Y:S01]  /*2bb0*/  PLOP3.LUT P1, PT, PT, PT, PT, 0x80, 0x8 ;  /* 0x000000000008781c */ /* 0x000fe20003f2f070 */
[----:B------:R-:W-:Y:S02]  /*2bc0*/  IMAD.IADD R2, R10, 0x1, R87 ;  /* 0x000000010a027824 */ /* 0x000fe400078e0257 */
[----:B------:R-:W-:Y:S01]  /*2bd0*/  IMAD.IADD R24, R9, 0x1, R86 ;  /* 0x0000000109187824 */ /* 0x000fe200078e0256 */
[----:B------:R-:W-:Y:S02]  /*2be0*/  ISETP.NE.AND P0, PT, R14, 0x2, PT ;  /* 0x000000020e00780c */ /* 0x000fe40003f05270 */
[----:B------:R-:W-:Y:S02]  /*2bf0*/  R2UR UR27, R2 ;  /* 0x00000000021b72ca */ /* 0x000fe400000e0000 */
[----:B------:R-:W-:Y:S02]  /*2c00*/  SEL R2, RZ, 0x1, P0 ;  /* 0x00000001ff027807 */ /* 0x000fe40000000000 */
[----:B------:R-:W-:-:S02]  /*2c10*/  SEL R14, R14, RZ, P0 ;  /* 0x000000ff0e0e7207 */ /* 0x000fc40000000000 */
[----:B------:R-:W-:Y:S01]  /*2c20*/  LOP3.LUT R13, R13, R2, RZ, 0x3c, !PT ;  /* 0x000000020d0d7212 */ /* 0x000fe200078e3cff */
[----:B------:R-:W-:Y:S08]  /*2c30*/  @P2 BRA `(.L_x_47) ;  /* 0xffffffec00bc2947 */ /* 0x000ff0000383ffff */
[----:B------:R-:W-:Y:S01]  /*2c40*/  UIADD3 UR6, UPT, UPT, UR6, 0xe0, URZ ;  /* 0x000000e006067890 */ /* 0x000fe2000fffe0ff */
[----:B------:R-:W-:-:S03]  /*2c50*/  SHF.L.U32 R2, R15, 0x1f, RZ ;  /* 0x0000001f0f027819 */ /* 0x000fc600000006ff */
[----:B------:R-:W-:-:S09]  /*2c60*/  ULEA UR4, UR15, UR6, 0x3 ;  /* 0x000000060f047291 */ /* 0x000fd2000f8e18ff */
[----:B------:R-:W1:Y:S02]  /*2c70*/  SYNCS.PHASECHK.TRANS64.TRYWAIT P0, [UR4], R2 ;  /* 0x00000002ff0075a7 */ /* 0x000e640008001104 */
[----:B-1----:R-:W-:Y:S05]  /*2c80*/  @!P0 BRA `(.L_x_48) ;  /* 0x0000006000f88947 */ /* 0x002fea0003800000 */
.L_x_156:
[----:B------:R-:W-:-:S04]  /*2c90*/  UIADD3 UR5, UPT, UPT, UR15, 0x1, URZ ;  /* 0x000000010f057890 */ /* 0x000fc8000fffe0ff */
[----:B------:R-:W-:-:S04]  /*2ca0*/  UISETP.NE.AND UP0, UPT, UR5, 0x1c, UPT ;  /* 0x0000001c0500788c */ /* 0x000fc8000bf05270 */
[----:B------:R-:W-:Y:S02]  /*2cb0*/  USEL UR7, URZ, 0x1, UP0 ;  /* 0x00000001ff077887 */ /* 0x000fe40008000000 */
[----:B------:R-:W-:-:S04]  /*2cc0*/  USEL UR5, UR5, URZ, UP0 ;  /* 0x000000ff05057287 */ /* 0x000fc80008000000 */
[----:B------:R-:W-:Y:S01]  /*2cd0*/  ULEA UR4, UR5, UR6, 0x3 ;  /* 0x0000000605047291 */ /* 0x000fe2000f8e18ff */
[----:B-1----:R-:W-:-:S04]  /*2ce0*/  LOP3.LUT R2, R15, UR7, RZ, 0x3c, !PT ;  /* 0x000000070f027c12 */ /* 0x002fc8000f8e3cff */
[----:B------:R-:W-:-:S04]  /*2cf0*/  SHF.L.U32 R3, R2, 0x1f, RZ ;  /* 0x0000001f02037819 */ /* 0x000fc800000006ff */
[----:B------:R-:W1:Y:S02]  /*2d00*/  SYNCS.PHASECHK.TRANS64.TRYWAIT P0, [UR4], R3 ;  /* 0x00000003ff0075a7 */ /* 0x000e640008001104 */
[----:B-1----:R-:W-:Y:S05]  /*2d10*/  @!P0 BRA `(.L_x_49) ;  /* 0x0000006000ec8947 */ /* 0x002fea0003800000 */
.L_x_158:
[----:B------:R-:W-:-:S04]  /*2d20*/  UIADD3 UR5, UPT, UPT, UR5, 0x1, URZ ;  /* 0x0000000105057890 */ /* 0x000fc8000fffe0ff */
[----:B------:R-:W-:-:S04]  /*2d30*/  UISETP.NE.AND UP0, UPT, UR5, 0x1c, UPT ;  /* 0x0000001c0500788c */ /* 0x000fc8000bf05270 */
[----:B------:R-:W-:Y:S02]  /*2d40*/  USEL UR7, URZ, 0x1, UP0 ;  /* 0x00000001ff077887 */ /* 0x000fe40008000000 */
[----:B------:R-:W-:-:S04]  /*2d50*/  USEL UR5, UR5, URZ, UP0 ;  /* 0x000000ff05057287 */ /* 0x000fc80008000000 */
[----:B------:R-:W-:Y:S01]  /*2d60*/  ULEA UR4, UR5, UR6, 0x3 ;  /* 0x0000000605047291 */ /* 0x000fe2000f8e18ff */
[----:B------:R-:W-:-:S04]  /*2d70*/  LOP3.LUT R2, R2, UR7, RZ, 0x3c, !PT ;  /* 0x0000000702027c12 */ /* 0x000fc8000f8e3cff */
[----:B-1----:R-:W-:-:S04]  /*2d80*/  SHF.L.U32 R3, R2, 0x1f, RZ ;  /* 0x0000001f02037819 */ /* 0x002fc800000006ff */
[----:B------:R-:W1:Y:S02]  /*2d90*/  SYNCS.PHASECHK.TRANS64.TRYWAIT P0, [UR4], R3 ;  /* 0x00000003ff0075a7 */ /* 0x000e640008001104 */
[----:B-1----:R-:W-:Y:S05]  /*2da0*/  @!P0 BRA `(.L_x_50) ;  /* 0x0000006000e08947 */ /* 0x002fea0003800000 */
.L_x_160:
        /* <DEDUP_REMOVED lines=9> */
.L_x_162:
        /* <DEDUP_REMOVED lines=9> */
.L_x_164:
        /* <DEDUP_REMOVED lines=9> */
.L_x_166:
        /* <DEDUP_REMOVED lines=9> */
.L_x_168:
        /* <DEDUP_REMOVED lines=9> */
.L_x_170:
        /* <DEDUP_REMOVED lines=9> */
.L_x_172:
        /* <DEDUP_REMOVED lines=9> */
.L_x_174:
        /* <DEDUP_REMOVED lines=9> */
.L_x_176:
        /* <DEDUP_REMOVED lines=9> */
.L_x_178:
        /* <DEDUP_REMOVED lines=9> */
.L_x_180:
        /* <DEDUP_REMOVED lines=9> */
.L_x_182:
        /* <DEDUP_REMOVED lines=9> */
.L_x_184:
        /* <DEDUP_REMOVED lines=9> */
.L_x_186:
        /* <DEDUP_REMOVED lines=9> */
.L_x_188:
        /* <DEDUP_REMOVED lines=9> */
.L_x_190:
        /* <DEDUP_REMOVED lines=9> */
.L_x_192:
        /* <DEDUP_REMOVED lines=9> */
.L_x_194:
        /* <DEDUP_REMOVED lines=9> */
.L_x_196:
        /* <DEDUP_REMOVED lines=9> */
.L_x_198:
        /* <DEDUP_REMOVED lines=9> */
.L_x_200:
        /* <DEDUP_REMOVED lines=9> */
.L_x_202:
        /* <DEDUP_REMOVED lines=9> */
.L_x_204:
        /* <DEDUP_REMOVED lines=9> */
.L_x_206:
        /* <DEDUP_REMOVED lines=9> */
.L_x_208:
[----:B------:R-:W-:-:S04]  /*3b30*/  UIADD3 UR5, UPT, UPT, UR5, 0x1, URZ ;  /* 0x0000000105057890 */ /* 0x000fc8000fffe0ff */
[----:B------:R-:W-:-:S04]  /*3b40*/  UISETP.NE.AND UP0, UPT, UR5, 0x1c, UPT ;  /* 0x0000001c0500788c */ /* 0x000fc8000bf05270 */
[----:B------:R-:W-:Y:S02]  /*3b50*/  USEL UR4, URZ, 0x1, UP0 ;  /* 0x00000001ff047887 */ /* 0x000fe40008000000 */
[----:B------:R-:W-:-:S04]  /*3b60*/  USEL UR5, UR5, URZ, UP0 ;  /* 0x000000ff05057287 */ /* 0x000fc80008000000 */
[----:B------:R-:W-:Y:S01]  /*3b70*/  ULEA UR5, UR5, UR6, 0x3 ;  /* 0x0000000605057291 */ /* 0x000fe2000f8e18ff */
[----:B------:R-:W-:-:S04]  /*3b80*/  LOP3.LUT R2, R2, UR4, RZ, 0x3c, !PT ;  /* 0x0000000402027c12 */ /* 0x000fc8000f8e3cff */
[----:B------:R-:W-:Y:S01]  /*3b90*/  SHF.L.U32 R2, R2, 0x1f, RZ ;  /* 0x0000001f02027819 */ /* 0x000fe200000006ff */
[----:B-1--4-:R-:W-:-:S07]  /*3ba0*/  IMAD.U32 R0, RZ, RZ, UR5 ;  /* 0x00000005ff007e24 */ /* 0x012fce000f8e00ff */
.L_x_75:
[----:B-1----:R1:W2:Y:S02]  /*3bb0*/  SYNCS.PHASECHK.TRANS64.TRYWAIT P0, [R0+URZ], R2 ;  /* 0x00000002000075a7 */ /* 0x0022a400080011ff */
[----:B--2---:R-:W-:Y:S05]  /*3bc0*/  @!P0 NANOSLEEP.SYNCS 0x989680 ;  /* 0x009896800000895d */ /* 0x004fea0003900000 */
[----:B------:R-:W2:Y:S02]  /*3bd0*/  @!P0 SYNCS.PHASECHK.TRANS64 P0, [R0+URZ], R2 ;  /* 0x00000002000085a7 */ /* 0x000ea400080010ff */
[----:B--2---:R-:W-:Y:S05]  /*3be0*/  @P0 EXIT ;  /* 0x000000000000094d */ /* 0x004fea0003800000 */
[----:B------:R-:W-:Y:S05]  /*3bf0*/  BRA `(.L_x_75) ;  /* 0xfffffffc00ec7947 */ /* 0x000fea000383ffff */
.L_x_23:
[----:B------:R-:W-:-:S04]  /*3c00*/  UISETP.NE.AND UP0, UPT, UR45, URZ, UPT ;  /* 0x000000ff2d00728c */ /* 0x000fc8000bf05270 */
[----:B------:R-:W-:-:S09]  /*3c10*/  UISETP.NE.OR UP0, UPT, UR6, 0x1, UP0 ;  /* 0x000000010600788c */ /* 0x000fd20008705670 */
[----:B------:R-:W-:Y:S05]  /*3c20*/  BRA.U UP0, `(.L_x_76) ;  /* 0x00000005004c7547 */ /* 0x000fea000b800000 */
[----:B------:R-:W-:Y:S01]  /*3c30*/  HFMA2 R11, -RZ, RZ, 0, 0 ;  /* 0x00000000ff0b7431 */ /* 0x000fe200000001ff */
[----:B------:R-:W-:Y:S01]  /*3c40*/  ISETP.GE.U32.AND P2, PT, R10, 0x4, PT ;  /* 0x000000040a00780c */ /* 0x000fe20003f46070 */
[----:B------:R-:W-:Y:S01]  /*3c50*/  IMAD.MOV.U32 R12, RZ, RZ, 0x1 ;  /* 0x00000001ff0c7424 */ /* 0x000fe200078e00ff */
[----:B------:R-:W-:Y:S01]  /*3c60*/  CS2R R8, SRZ ;  /* 0x0000000000087805 */ /* 0x000fe2000001ff00 */
[----:B------:R-:W-:Y:S01]  /*3c70*/  IMAD.MOV.U32 R3, RZ, RZ, RZ ;  /* 0x000000ffff037224 */ /* 0x000fe200078e00ff */
[----:B------:R-:W-:Y:S01]  /*3c80*/  UMOV UR4, 0x400 ;  /* 0x0000040000047882 */ /* 0x000fe20000000000 */
[----:B------:R-:W-:Y:S01]  /*3c90*/  UMOV UR6, URZ ;  /* 0x000000ff00067c82 */ /* 0x000fe20008000000 */
[----:B------:R-:W-:-:S12]  /*3ca0*/  ULEA UR45, UR45, UR4, 0x18 ;  /* 0x000000042d2d7291 */ /* 0x000fd8000f8ec0ff */
.L_x_80:
[----:B------:R-:W-:Y:S02]  /*3cb0*/  LEA R0, R3, UR45, 0x3 ;  /* 0x0000002d03007c11 */ /* 0x000fe4000f8e18ff */
[----:B------:R-:W-:-:S03]  /*3cc0*/  SHF.L.U32 R4, R8, 0x1f, RZ ;  /* 0x0000001f08047819 */ /* 0x000fc600000006ff */
[----:B------:R-:W-:Y:S01]  /*3cd0*/  VIADD R5, R0, 0x250 ;  /* 0x0000025000057836 */ /* 0x000fe20000000000 */
[----:B------:R-:W1:Y:S02]  /*3ce0*/  SYNCS.PHASECHK.TRANS64.TRYWAIT P0, [R0+URZ+0x240], R4 ;  /* 0x00024004000075a7 */ /* 0x000e6400080011ff */
[----:B-1----:R-:W-:Y:S05]  /*3cf0*/  @!P0 BRA `(.L_x_77) ;  /* 0x0000005c00648947 */ /* 0x002fea0003800000 */
.L_x_209:
[----:B------:R-:W-:Y:S01]  /*3d00*/  ULEA UR5, UR6, UR45, 0x3 ;  /* 0x0000002d06057291 */ /* 0x000fe2000f8e18ff */
[----:B-1----:R-:W-:Y:S01]  /*3d10*/  PRMT R0, RZ, 0x654, R5 ;  /* 0x00000654ff007816 */ /* 0x002fe20000000005 */
[----:B------:R-:W-:Y:S01]  /*3d20*/  @!P2 IMAD.MOV.U32 R4, RZ, RZ, 0x10 ;  /* 0x00000010ff04a424 */ /* 0x000fe200078e00ff */
[----:B------:R-:W-:Y:S01]  /*3d30*/  SHF.L.U32 R5, R12, 0x1f, RZ ;  /* 0x0000001f0c057819 */ /* 0x000fe200000006ff */
[----:B------:R-:W-:Y:S01]  /*3d40*/  UIADD3 UR4, UPT, UPT, UR5, 0x200, URZ ;  /* 0x0000020005047890 */ /* 0x000fe2000fffe0ff */
[----:B------:R1:W-:Y:S05]  /*3d50*/  SYNCS.ARRIVE.TRANS64.RED.A1T0 RZ, [R0+URZ], RZ ;  /* 0x000000ff00ff79a7 */ /* 0x0003ea00081004ff */
[----:B------:R-:W-:Y:S01]  /*3d60*/  IMAD.U32 R6, RZ, RZ, UR4 ;  /* 0x00000004ff067e24 */ /* 0x000fe2000f8e00ff */
[----:B------:R-:W2:Y:S04]  /*3d70*/  SYNCS.PHASECHK.TRANS64.TRYWAIT P0, [UR5+0x210], R5 ;  /* 0x00021005ff0075a7 */ /* 0x000ea80008001105 */
[----:B------:R-:W-:Y:S01]  /*3d80*/  PRMT R6, R10, 0x654, R6 ;  /* 0x000006540a067816 */ /* 0x000fe20000000006 */
[----:B-12---:R-:W-:Y:S06]  /*3d90*/  @!P0 BRA `(.L_x_78) ;  /* 0x0000005c00508947 */ /* 0x006fec0003800000 */
.L_x_211:
[----:B------:R-:W-:Y:S01]  /*3da0*/  ULEA UR4, UR6, UR45, 0x4 ;  /* 0x0000002d06047291 */ /* 0x000fe2000f8e20ff */
[----:B------:R-:W-:Y:S01]  /*3db0*/  SEL R2, R6, R2, !P2 ;  /* 0x0000000206027207 */ /* 0x000fe20005000000 */
[----:B------:R-:W-:Y:S01]  /*3dc0*/  UIADD3 UR5, UPT, UPT, UR5, 0x200, URZ ;  /* 0x0000020005057890 */ /* 0x000fe2000fffe0ff */
[----:B-1----:R-:W-:Y:S01]  /*3dd0*/  LEA R0, R11, UR45, 0x3 ;  /* 0x0000002d0b007c11 */ /* 0x002fe2000f8e18ff */
[----:B------:R-:W-:Y:S01]  /*3de0*/  UIADD3 UR4, UPT, UPT, UR4, 0x270, URZ ;  /* 0x0000027004047890 */ /* 0x000fe2000fffe0ff */
[----:B------:R1:W-:Y:S01]  /*3df0*/  @!P2 SYNCS.ARRIVE.TRANS64.RED RZ, [R2+URZ], R4 ;  /* 0x0000000402ffa9a7 */ /* 0x0003e200080004ff */
[----:B------:R-:W-:Y:S01]  /*3e00*/  UIADD3 UR6, UPT, UPT, UR6, 0x1, URZ ;  /* 0x0000000106067890 */ /* 0x000fe2000fffe0ff */
[----:B------:R-:W-:-:S03]  /*3e10*/  VIADD R3, R3, 0x1 ;  /* 0x0000000103037836 */ /* 0x000fc60000000000 */
[----:B------:R-:W-:Y:S02]  /*3e20*/  UISETP.NE.AND UP0, UPT, UR6, 0x2, UPT ;  /* 0x000000020600788c */ /* 0x000fe4000bf05270 */
[----:B------:R-:W-:Y:S01]  /*3e30*/  ISETP.NE.AND P0, PT, R3, 0x2, PT ;  /* 0x000000020300780c */ /* 0x000fe20003f05270 */
[----:B------:R-:W-:Y:S06]  /*3e40*/  UGETNEXTWORKID.BROADCAST [UR4], [UR5] ;  /* 0x00000000040073ca */ /* 0x000fec0008000100 */
[----:B------:R-:W-:Y:S02]  /*3e50*/  USEL UR4, URZ, 0x1, UP0 ;  /* 0x00000001ff047887 */ /* 0x000fe40008000000 */
[----:B------:R-:W-:-:S04]  /*3e60*/  USEL UR6, UR6, URZ, UP0 ;  /* 0x000000ff06067287 */ /* 0x000fc80008000000 */
[----:B------:R-:W-:Y:S02]  /*3e70*/  LOP3.LUT R12, R12, UR4, RZ, 0x3c, !PT ;  /* 0x000000040c0c7c12 */ /* 0x000fe4000f8e3cff */
[----:B-1----:R-:W-:-:S04]  /*3e80*/  SHF.L.U32 R4, R9, 0x1f, RZ ;  /* 0x0000001f09047819 */ /* 0x002fc800000006ff */
[----:B------:R-:W1:Y:S02]  /*3e90*/  SYNCS.PHASECHK.TRANS64.TRYWAIT P1, [R0+URZ+0x200], R4 ;  /* 0x00020004000075a7 */ /* 0x000e6400080211ff */
[----:B-1----:R-:W-:Y:S05]  /*3ea0*/  @!P1 BRA `(.L_x_79) ;  /* 0x0000005c00249947 */ /* 0x002fea0003800000 */
.L_x_212:
[----:B-1----:R-:W-:Y:S01]  /*3eb0*/  LEA R4, R11, UR45, 0x4 ;  /* 0x0000002d0b047c11 */ /* 0x002fe2000f8e20ff */
[----:B------:R-:W-:Y:S01]  /*3ec0*/  VIADD R0, R0, 0x210 ;  /* 0x0000021000007836 */ /* 0x000fe20000000000 */
[----:B------:R-:W-:Y:S01]  /*3ed0*/  SEL R3, R3, RZ, P0 ;  /* 0x000000ff03037207 */ /* 0x000fe20000000000 */
[----:B------:R-:W-:-:S03]  /*3ee0*/  VIADD R11, R11, 0x1 ;  /* 0x000000010b0b7836 */ /* 0x000fc60000000000 */
[----:B------:R-:W1:Y:S01]  /*3ef0*/  LDS.128 R4, [R4+0x270] ;  /* 0x0002700004047984 */ /* 0x000e620000000c00 */
[----:B------:R-:W-:Y:S02]  /*3f00*/  PRMT R0, RZ, 0x654, R0 ;  /* 0x00000654ff007816 */ /* 0x000fe40000000000 */
[C---:B------:R-:W-:Y:S01]  /*3f10*/  ISETP.NE.AND P1, PT, R11.reuse, 0x2, PT ;  /* 0x000000020b00780c */ /* 0x040fe20003f25270 */
[----:B------:R-:W-:Y:S01]  /*3f20*/  @!PT LDS RZ, [RZ] ;  /* 0x00000000fffff984 */ /* 0x000fe20000000800 */
[----:B------:R-:W-:Y:S01]  /*3f30*/  @!PT LDS RZ, [RZ] ;  /* 0x00000000fffff984 */ /* 0x000fe20000000800 */
[----:B------:R-:W-:Y:S01]  /*3f40*/  @!PT LDS RZ, [RZ] ;  /* 0x00000000fffff984 */ /* 0x000fe20000000800 */
[----:B------:R-:W-:Y:S01]  /*3f50*/  @!PT LDS RZ, [RZ] ;  /* 0x00000000fffff984 */ /* 0x000fe20000000800 */
[----:B------:R2:W-:Y:S06]  /*3f60*/  MEMBAR.ALL.CTA ;  /* 0x0000000000007992 */ /* 0x0005ec0000008000 */
[----:B--2---:R-:W2:Y:S01]  /*3f70*/  FENCE.VIEW.ASYNC.S ;  /* 0x00000000000073c6 */ /* 0x004ea20000000000 */
[----:B------:R-:W-:Y:S01]  /*3f80*/  SEL R11, R11, RZ, P1 ;  /* 0x000000ff0b0b7207 */ /* 0x000fe20000800000 */
[----:B--2---:R2:W-:Y:S01]  /*3f90*/  SYNCS.ARRIVE.TRANS64.RED.A1T0 RZ, [R0+URZ], RZ ;  /* 0x000000ff00ff79a7 */ /* 0x0045e200081004ff */
[----:B-1----:R-:W-:-:S02]  /*3fa0*/  LOP3.LUT P3, RZ, R6, 0x1, RZ, 0xc0, !PT ;  /* 0x0000000106ff7812 */ /* 0x002fc4000786c0ff */
[----:B------:R-:W-:-:S04]  /*3fb0*/  SEL R4, RZ, 0x1, P1 ;  /* 0x00000001ff047807 */ /* 0x000fc80000800000 */
[----:B------:R-:W-:Y:S02]  /*3fc0*/  LOP3.LUT R9, R9, R4, RZ, 0x3c, !PT ;  /* 0x0000000409097212 */ /* 0x000fe400078e3cff */
[----:B--2---:R-:W-:-:S04]  /*3fd0*/  SEL R0, RZ, 0x1, P0 ;  /* 0x00000001ff007807 */ /* 0x004fc80000000000 */
[----:B------:R-:W-:Y:S01]  /*3fe0*/  LOP3.LUT R8, R8, R0, RZ, 0x3c, !PT ;  /* 0x0000000008087212 */ /* 0x000fe200078e3cff */
[----:B------:R-:W-:Y:S06]  /*3ff0*/  @P3 BRA `(.L_x_80) ;  /* 0xfffffffc002c3947 */ /* 0x000fec000383ffff */
[----:B------:R-:W-:Y:S01]  /*4000*/  ULEA UR5, UR6, UR45, 0x3 ;  /* 0x0000002d06057291 */ /* 0x000fe2000f8e18ff */
[----:B------:R-:W-:-:S08]  /*4010*/  SHF.L.U32 R2, R12, 0x1f, RZ ;  /* 0x0000001f0c027819 */ /* 0x000fd000000006ff */
[----:B------:R-:W1:Y:S02]  /*4020*/  SYNCS.PHASECHK.TRANS64 P0, [UR5+0x210], R2 ;  /* 0x00021002ff0075a7 */ /* 0x000e640008001005 */
[----:B-1----:R-:W-:Y:S05]  /*4030*/  @P0 BRA `(.L_x_81) ;  /* 0x0000000000080947 */ /* 0x002fea0003800000 */
[----:B------:R-:W1:Y:S02]  /*4040*/  SYNCS.PHASECHK.TRANS64.TRYWAIT P0, [UR5+0x210], R2 ;  /* 0x00021002ff0075a7 */ /* 0x000e640008001105 */
[----:B-1----:R-:W-:Y:S05]  /*4050*/  @!P0 BRA `(.L_x_82) ;  /* 0x0000005800cc8947 */ /* 0x002fea0003800000 */
.L_x_81:
[----:B------:R-:W-:-:S04]  /*4060*/  UIADD3 UR4, UPT, UPT, UR6, 0x1, URZ ;  /* 0x0000000106047890 */ /* 0x000fc8000fffe0ff */
[----:B------:R-:W-:-:S04]  /*4070*/  UISETP.NE.AND UP0, UPT, UR4, 0x2, UPT ;  /* 0x000000020400788c */ /* 0x000fc8000bf05270 */
[----:B------:R-:W-:Y:S02]  /*4080*/  USEL UR7, URZ, 0x1, UP0 ;  /* 0x00000001ff077887 */ /* 0x000fe40008000000 */
[----:B------:R-:W-:-:S04]  /*4090*/  USEL UR4, UR4, URZ, UP0 ;  /* 0x000000ff04047287 */ /* 0x000fc80008000000 */
[----:B------:R-:W-:Y:S01]  /*40a0*/  ULEA UR4, UR4, UR45, 0x3 ;  /* 0x0000002d04047291 */ /* 0x000fe2000f8e18ff */
[----:B-1----:R-:W-:-:S04]  /*40b0*/  LOP3.LUT R2, R12, UR7, RZ, 0x3c, !PT ;  /* 0x000000070c027c12 */ /* 0x002fc8000f8e3cff */
[----:B------:R-:W-:-:S04]  /*40c0*/  SHF.L.U32 R0, R2, 0x1f, RZ ;  /* 0x0000001f02007819 */ /* 0x000fc800000006ff */
[----:B------:R-:W1:Y:S02]  /*40d0*/  SYNCS.PHASECHK.TRANS64 P0, [UR4+0x210], R0 ;  /* 0x00021000ff0075a7 */ /* 0x000e640008001004 */
[----:B-1-3--:R-:W-:Y:S05]  /*40e0*/  @P0 EXIT ;  /* 0x000000000000094d */ /* 0x00afea0003800000 */
[----:B------:R-:W-:Y:S02]  /*40f0*/  SHF.L.U32 R2, R2, 0x1f, RZ ;  /* 0x0000001f02027819 */ /* 0x000fe400000006ff */
[----:B------:R-:W-:-:S07]  /*4100*/  MOV R0, UR4 ;  /* 0x0000000400007c02 */ /* 0x000fce0008000f00 */
.L_x_83:
[----:B-1----:R1:W2:Y:S02]  /*4110*/  SYNCS.PHASECHK.TRANS64.TRYWAIT P0, [R0+URZ+0x210], R2 ;  /* 0x00021002000075a7 */ /* 0x0022a400080011ff */
[----:B--2---:R-:W-:Y:S05]  /*4120*/  @!P0 NANOSLEEP.SYNCS 0x989680 ;  /* 0x009896800000895d */ /* 0x004fea0003900000 */
[----:B------:R-:W2:Y:S02]  /*4130*/  @!P0 SYNCS.PHASECHK.TRANS64 P0, [R0+URZ+0x210], R2 ;  /* 0x00021002000085a7 */ /* 0x000ea400080010ff */
[----:B--2---:R-:W-:Y:S05]  /*4140*/  @P0 EXIT ;  /* 0x000000000000094d */ /* 0x004fea0003800000 */
[----:B------:R-:W-:Y:S05]  /*4150*/  BRA `(.L_x_83) ;  /* 0xfffffffc00ec7947 */ /* 0x000fea000383ffff */
.L_x_76:
[----:B------:R-:W-:Y:S05]  /*4160*/  BRA.U UP3, `(.L_x_84) ;  /* 0x0000001103b07547 */ /* 0x000fea000b800000 */
[----:B------:R-:W-:Y:S01]  /*4170*/  UMOV UR4, 0x40 ;  /* 0x0000004000047882 */ /* 0x000fe20000000000 */
[----:B------:R-:W-:Y:S01]  /*4180*/  NOP ;  /* 0x0000000000007918 */ /* 0x000fe20000000000 */
[----:B------:R-:W-:Y:S01]  /*4190*/  ULEA UR4, UR45, UR4, 0x18 ;  /* 0x000000042d047291 */ /* 0x000fe2000f8ec0ff */
[----:B------:R-:W-:Y:S02]  /*41a0*/  UMOV UR5, 0x400 ;  /* 0x0000040000057882 */ /* 0x000fe40000000000 */
[----:B------:R-:W-:-:S06]  /*41b0*/  ULEA UR45, UR45, UR5, 0x18 ;  /* 0x000000052d2d7291 */ /* 0x000fcc000f8ec0ff */
[----:B------:R-:W1:Y:S02]  /*41c0*/  LDS.U8 R0, [UR4+0x1c] ;  /* 0x00001c04ff007984 */ /* 0x000e640008000000 */
[----:B-1----:R-:W-:-:S13]  /*41d0*/  ISETP.NE.AND P0, PT, R0, RZ, PT ;  /* 0x000000ff0000720c */ /* 0x002fda0003f05270 */
[----:B------:R-:W-:Y:S05]  /*41e0*/  @P0 BRA `(.L_x_85) ;  /* 0x0000000000580947 */ /* 0x000fea0003800000 */
[----:B------:R-:W-:-:S13]  /*41f0*/  ELECT P0, URZ, PT ;  /* 0x0000000000ff782f */ /* 0x000fda0003800000 */
[----:B------:R-:W-:Y:S05]  /*4200*/  @!P0 BRA `(.L_x_86) ;  /* 0x0000000000608947 */ /* 0x000fea0003800000 */
[----:B------:R-:W-:Y:S01]  /*4210*/  UMOV UR5, 0x10 ;  /* 0x0000001000057882 */ /* 0x000fe20000000000 */
[----:B------:R-:W-:Y:S01]  /*4220*/  HFMA2 R0, -RZ, RZ, 0, 5.9604644775390625e-08 ;  /* 0x00000001ff007431 */ /* 0x000fe200000001ff */
[----:B------:R-:W-:-:S03]  /*4230*/  MOV R2, 0xffff ;  /* 0x0000ffff00027802 */ /* 0x000fc60000000f00 */
[----:B------:R-:W-:Y:S04]  /*4240*/  DEPBAR.LE SB1, 0x36 ;  /* 0x00009d800000791a */ /* 0x000fe80000000000 */
[----:B------:R-:W1:Y:S02]  /*4250*/  UTCATOMSWS.FIND_AND_SET.ALIGN UP0, UR5, UR5 ;  /* 0x00000005000575e3 */ /* 0x000e640008000800 */
[----:B-1----:R-:W-:Y:S01]  /*4260*/  MOV R3, UR5 ;  /* 0x0000000500037c02 */ /* 0x002fe20008000f00 */
[----:B------:R-:W-:Y:S06]  /*4270*/  BRA.U UP0, `(.L_x_87) ;  /* 0x0000000100187547 */ /* 0x000fec000b800000 */
.L_x_88:
[----:B------:R-:W-:Y:S05]  /*4280*/  NANOSLEEP 0x64 ;  /* 0x000000640000795d */ /* 0x000fea0003800000 */
[----:B------:R-:W-:-:S05]  /*4290*/  UMOV UR5, 0x10 ;  /* 0x0000001000057882 */ /* 0x000fca0000000000 */
[----:B------:R-:W-:Y:S04]  /*42a0*/  DEPBAR.LE SB1, 0x36 ;  /* 0x00009d800000791a */ /* 0x000fe80000000000 */
[----:B------:R-:W1:Y:S02]  /*42b0*/  UTCATOMSWS.FIND_AND_SET.ALIGN UP0, UR5, UR5 ;  /* 0x00000005000575e3 */ /* 0x000e640008000800 */
[----:B-1----:R-:W-:Y:S01]  /*42c0*/  MOV R3, UR5 ;  /* 0x0000000500037c02 */ /* 0x002fe20008000f00 */
[----:B------:R-:W-:Y:S05]  /*42d0*/  BRA.U !UP0, `(.L_x_88) ;  /* 0xfffffffd08e87547 */ /* 0x000fea000b83ffff */
.L_x_87:
[-C--:B------:R-:W-:Y:S02]  /*42e0*/  SHF.L.U32 R2, R2, R3.reuse, RZ ;  /* 0x0000000302027219 */ /* 0x080fe400000006ff */
[----:B------:R-:W-:Y:S01]  /*42f0*/  SHF.L.U32 R0, R0, R3, RZ ;  /* 0x0000000300007219 */ /* 0x000fe200000006ff */
[----:B------:R-:W-:Y:S02]  /*4300*/  IMAD.SHL.U32 R3, R3, 0x20, RZ ;  /* 0x0000002003037824 */ /* 0x000fe400078e00ff */
[----:B------:R1:W-:Y:S04]  /*4310*/  ATOMS.OR RZ, [UR4+0x14], R2 ;  /* 0x00001402ffff798c */ /* 0x0003e8000b000004 */
[----:B------:R1:W-:Y:S04]  /*4320*/  ATOMS.OR RZ, [UR4+0x18], R0 ;  /* 0x00001800ffff798c */ /* 0x0003e8000b000004 */
[----:B------:R1:W-:Y:S01]  /*4330*/  STS [UR45+0x290], R3 ;  /* 0x00029003ff007988 */ /* 0x0003e2000800082d */
[----:B------:R-:W-:Y:S05]  /*4340*/  BRA `(.L_x_86) ;  /* 0x0000000000107947 */ /* 0x000fea0003800000 */
.L_x_85:
[----:B------:R-:W-:Y:S02]  /*4350*/  MOV R0, 0xffffffff ;  /* 0xffffffff00007802 */ /* 0x000fe40000000f00 */
[----:B------:R-:W-:-:S03]  /*4360*/  MOV R2, 0x4390 ;  /* 0x0000439000027802 */ /* 0x000fc60000000f00 */
[----:B------:R1:W-:Y:S04]  /*4370*/  STS [UR45+0x290], R0 ;  /* 0x00029000ff007988 */ /* 0x0003e8000800082d */
[----:B-1-3-5:R-:W-:Y:S05]  /*4380*/  CALL.REL.NOINC `($__internal_1_$__cuda_sm10x_tcgen05_guardrail_trap_phase_invalid_during_alloc) ;  /* 0x0000005c00747944 */ /* 0x02afea0003c00000 */
.L_x_86:
[----:B------:R-:W-:Y:S05]  /*4390*/  WARPSYNC.ALL ;  /* 0x0000000000007948 */ /* 0x000fea0003800000 */
[----:B------:R-:W2:Y:S01]  /*43a0*/  S2UR UR8, SR_CgaCtaId ;  /* 0x00000000000879c3 */ /* 0x000ea20000008800 */
[----:B------:R-:W-:Y:S01]  /*43b0*/  UMOV UR4, 0x400 ;  /* 0x0000040000047882 */ /* 0x000fe20000000000 */
[----:B------:R-:W-:-:S06]  /*43c0*/  NOP ;  /* 0x0000000000007918 */ /* 0x000fcc0000000000 */
[----:B------:R-:W-:Y:S08]  /*43d0*/  BAR.ARV 0x6, 0xa0 ;  /* 0x0182800000007b1d */ /* 0x000ff00000002000 */
[----:B------:R-:W4:Y:S01]  /*43e0*/  LDC R8, c[0x0][0x370] ;  /* 0x0000dc00ff087b82 */ /* 0x000f220000000800 */
[----:B------:R-:W-:Y:S01]  /*43f0*/  LOP3.LUT R9, R9, 0xffff, RZ, 0xc0, !PT ;  /* 0x0000ffff09097812 */ /* 0x000fe200078ec0ff */
[----:B------:R-:W-:Y:S01]  /*4400*/  IMAD.MOV.U32 R14, RZ, RZ, 0x1 ;  /* 0x00000001ff0e7424 */ /* 0x000fe200078e00ff */
[----:B------:R-:W-:Y:S01]  /*4410*/  CS2R R12, SRZ ;  /* 0x00000000000c7805 */ /* 0x000fe2000001ff00 */
[----:B------:R-:W-:Y:S01]  /*4420*/  IMAD.MOV.U32 R11, RZ, RZ, RZ ;  /* 0x000000ffff0b7224 */ /* 0x000fe200078e00ff */
[----:B------:R-:W-:Y:S01]  /*4430*/  R2UR UR12, R9 ;  /* 0x00000000090c72ca */ /* 0x000fe200000e0000 */
[----:B------:R-:W-:Y:S01]  /*4440*/  UMOV UR23, URZ ;  /* 0x000000ff00177c82 */ /* 0x000fe20008000000 */
[----:B------:R-:W-:Y:S01]  /*4450*/  UMOV UR22, URZ ;  /* 0x000000ff00167c82 */ /* 0x000fe20008000000 */
[----:B--2---:R-:W-:Y:S01]  /*4460*/  ULEA UR8, UR8, UR4, 0x18 ;  /* 0x0000000408087291 */ /* 0x004fe2000f8ec0ff */
[----:B------:R-:W2:Y:S03]  /*4470*/  LDCU UR4, c[0x0][0x38c] ;  /* 0x00007180ff0477ac */ /* 0x000ea60008000800 */
[----:B------:R-:W-:-:S02]  /*4480*/  UIADD3 UR14, UPT, UPT, UR8, 0x6600, URZ ;  /* 0x00006600080e7890 */ /* 0x000fc4000fffe0ff */
[----:B------:R-:W-:-:S03]  /*4490*/  UIADD3 UR15, UPT, UPT, UR8, 0x22600, URZ ;  /* 0x00022600080f7890 */ /* 0x000fc6000fffe0ff */
[----:B-1----:R-:W1:Y:S01]  /*44a0*/  LDS R0, [UR8+0x290] ;  /* 0x00029008ff007984 */ /* 0x002e620008000800 */
[----:B------:R-:W-:Y:S02]  /*44b0*/  UIADD3 UR16, UPT, UPT, UR8, 0x30600, URZ ;  /* 0x0003060008107890 */ /* 0x000fe4000fffe0ff */
[----:B------:R-:W-:Y:S02]  /*44c0*/  UIADD3 UR17, UPT, UPT, UR8, 0x33e00, URZ ;  /* 0x00033e0008117890 */ /* 0x000fe4000fffe0ff */
[----:B------:R-:W-:Y:S02]  /*44d0*/  USHF.R.U32.HI UR14, URZ, 0x4, UR14 ;  /* 0x00000004ff0e7899 */ /* 0x000fe4000801160e */
[----:B------:R-:W-:Y:S02]  /*44e0*/  USHF.R.U32.HI UR15, URZ, 0x4, UR15 ;  /* 0x00000004ff0f7899 */ /* 0x000fe4000801160f */
[----:B------:R-:W-:Y:S02]  /*44f0*/  USHF.R.U32.HI UR16, URZ, 0x4, UR16 ;  /* 0x00000004ff107899 */ /* 0x000fe40008011610 */
[----:B--2---:R-:W-:-:S02]  /*4500*/  UIADD3 UR4, UPT, UPT, UR4, 0x3f, URZ ;  /* 0x0000003f04047890 */ /* 0x004fc4000fffe0ff */
[----:B------:R-:W-:Y:S02]  /*4510*/  USHF.R.U32.HI UR17, URZ, 0x4, UR17 ;  /* 0x00000004ff117899 */ /* 0x000fe40008011611 */
[----:B------:R-:W-:Y:S02]  /*4520*/  USHF.R.S32.HI UR7, URZ, 0x1f, UR4 ;  /* 0x0000001fff077899 */ /* 0x000fe40008011404 */
[----:B------:R-:W-:Y:S02]  /*4530*/  ULOP3.LUT UR14, UR14, 0x3fff, URZ, 0xc0, !UPT ;  /* 0x00003fff0e0e7892 */ /* 0x000fe4000f8ec0ff */
[----:B------:R-:W-:Y:S02]  /*4540*/  ULEA.HI UR7, UR7, UR4, URZ, 0x6 ;  /* 0x0000000407077291 */ /* 0x000fe4000f8f30ff */
[----:B------:R-:W-:Y:S02]  /*4550*/  ULOP3.LUT UR15, UR15, 0x3fff, URZ, 0xc0, !UPT ;  /* 0x00003fff0f0f7892 */ /* 0x000fe4000f8ec0ff */
[----:B------:R-:W-:-:S02]  /*4560*/  USHF.R.S32.HI UR7, URZ, 0x6, UR7 ;  /* 0x00000006ff077899 */ /* 0x000fc40008011407 */
[----:B------:R-:W-:Y:S02]  /*4570*/  ULOP3.LUT UR16, UR16, 0x3fff, URZ, 0xc0, !UPT ;  /* 0x00003fff10107892 */ /* 0x000fe4000f8ec0ff */
[----:B------:R-:W-:Y:S02]  /*4580*/  UISETP.LT.AND UP0, UPT, UR7, 0x1, UPT ;  /* 0x000000010700788c */ /* 0x000fe4000bf01270 */
[----:B------:R-:W-:Y:S02]  /*4590*/  ULOP3.LUT UR17, UR17, 0x3fff, URZ, 0xc0, !UPT ;  /* 0x00003fff11117892 */ /* 0x000fe4000f8ec0ff */
[----:B------:R-:W-:Y:S02]  /*45a0*/  USEL UR13, UR7, 0x1, !UP0 ;  /* 0x00000001070d7887 */ /* 0x000fe4000c000000 */
[----:B------:R-:W-:Y:S02]  /*45b0*/  ULOP3.LUT UR14, UR14, 0x10000, URZ, 0xfc, !UPT ;  /* 0x000100000e0e7892 */ /* 0x000fe4000f8efcff */
[----:B------:R-:W-:-:S02]  /*45c0*/  ULOP3.LUT UR15, UR15, 0x10000, URZ, 0xfc, !UPT ;  /* 0x000100000f0f7892 */ /* 0x000fc4000f8efcff */
[----:B------:R-:W-:Y:S02]  /*45d0*/  ULOP3.LUT UR16, UR16, 0x10000, URZ, 0xfc, !UPT ;  /* 0x0001000010107892 */ /* 0x000fe4000f8efcff */
[----:B------:R-:W-:Y:S01]  /*45e0*/  ULOP3.LUT UR17, UR17, 0x10000, URZ, 0xfc, !UPT ;  /* 0x0001000011117892 */ /* 0x000fe2000f8efcff */
[----:B-1----:R-:W-:Y:S01]  /*45f0*/  R2UR UR25, R0 ;  /* 0x00000000001972ca */ /* 0x002fe200000e0000 */
[----:B------:R-:W-:Y:S01]  /*4600*/  UIADD3 UR13, UPT, UPT, -UR13, URZ, URZ ;  /* 0x000000ff0d0d7290 */ /* 0x000fe2000fffe1ff */
[----:B------:R-:W1:Y:S11]  /*4610*/  LDC R0, c[0x0][0x374] ;  /* 0x0000dd00ff007b82 */ /* 0x000e760000000800 */
[----:B------:R-:W-:Y:S01]  /*4620*/  IMAD.U32 R2, RZ, RZ, UR25 ;  /* 0x00000019ff027e24 */ /* 0x000fe2000f8e00ff */
[----:B------:R-:W-:-:S03]  /*4630*/  UIADD3 UR4, UPT, UPT, UR25, 0x80, URZ ;  /* 0x0000008019047890 */ /* 0x000fc6000fffe0ff */
[----:B------:R-:W-:Y:S01]  /*4640*/  VIADD R2, R2, 0x84 ;  /* 0x0000008402027836 */ /* 0x000fe20000000000 */
[----:B------:R-:W-:-:S04]  /*4650*/  USHF.R.U32.HI UR24, URZ, 0x11, UR4 ;  /* 0x00000011ff187899 */ /* 0x000fc80008011604 */
[----:B------:R-:W-:Y:S01]  /*4660*/  R2UR UR6, R2 ;  /* 0x00000000020672ca */ /* 0x000fe200000e0000 */
[----:B------:R-:W-:-:S04]  /*4670*/  ULOP3.LUT UR24, UR24, 0x6000, URZ, 0xc0, !UPT ;  /* 0x0000600018187892 */ /* 0x000fc8000f8ec0ff */
[----:B----4-:R-:W-:-:S12]  /*4680*/  ULOP3.LUT UR24, UR24, 0x810, URZ, 0xfc, !UPT ;  /* 0x0000081018187892 */ /* 0x010fd8000f8efcff */
.L_x_97:
[C---:B------:R-:W-:Y:S02]  /*4690*/  LEA R2, R13.reuse, UR8, 0x3 ;  /* 0x000000080d027c11 */ /* 0x040fe4000f8e18ff */
[----:B------:R-:W-:Y:S02]  /*46a0*/  SHF.L.U32 R3, R12, 0x1f, RZ ;  /* 0x0000001f0c037819 */ /* 0x000fe400000006ff */
[----:B------:R-:W-:Y:S02]  /*46b0*/  LEA R4, R13, UR8, 0x4 ;  /* 0x000000080d047c11 */ /* 0x000fe4000f8e20ff */
[----:B--2---:R-:W2:Y:S02]  /*46c0*/  SYNCS.PHASECHK.TRANS64.TRYWAIT P0, [R2+URZ+0x200], R3 ;  /* 0x00020003020075a7 */ /* 0x004ea400080011ff */
[----:B--2-4-:R-:W-:Y:S05]  /*46d0*/  @!P0 BRA `(.L_x_89) ;  /* 0x0000005400448947 */ /* 0x014fea0003800000 */
.L_x_214:
[----:B------:R-:W4:Y:S01]  /*46e0*/  LDS.128 R4, [R4+0x270] ;  /* 0x0002700004047984 */ /* 0x000f220000000c00 */
[----:B---3--:R-:W-:Y:S01]  /*46f0*/  ISETP.GE.AND P0, PT, R40, 0x1, PT ;  /* 0x000000012800780c */ /* 0x008fe20003f06270 */
[----:B--2---:R-:W-:Y:S01]  /*4700*/  VIADD R2, R2, 0x210 ;  /* 0x0000021002027836 */ /* 0x004fe20000000000 */
[----:B------:R-:W-:Y:S01]  /*4710*/  @!PT LDS RZ, [RZ] ;  /* 0x00000000fffff984 */ /* 0x000fe20000000800 */
[----:B------:R-:W-:Y:S01]  /*4720*/  @!PT LDS RZ, [RZ] ;  /* 0x00000000fffff984 */ /* 0x000fe20000000800 */
[----:B------:R-:W-:Y:S01]  /*4730*/  @!PT LDS RZ, [RZ] ;  /* 0x00000000fffff984 */ /* 0x000fe20000000800 */
[----:B------:R-:W-:Y:S01]  /*4740*/  @!PT LDS RZ, [RZ] ;  /* 0x00000000fffff984 */ /* 0x000fe20000000800 */
[----:B------:R2:W-:Y:S06]  /*4750*/  MEMBAR.ALL.CTA ;  /* 0x0000000000007992 */ /* 0x0005ec0000008000 */
[----:B--2---:R-:W2:Y:S01]  /*4760*/  FENCE.VIEW.ASYNC.S ;  /* 0x00000000000073c6 */ /* 0x004ea20000000000 */
[----:B------:R-:W-:-:S04]  /*4770*/  PRMT R2, RZ, 0x654, R2 ;  /* 0x00000654ff027816 */ /* 0x000fc80000000002 */
[----:B--2---:R2:W-:Y:S01]  /*4780*/  SYNCS.ARRIVE.TRANS64.RED.A1T0 RZ, [R2+URZ], RZ ;  /* 0x000000ff02ff79a7 */ /* 0x0045e200081004ff */
[----:B----4-:R-:W-:-:S13]  /*4790*/  LOP3.LUT P3, RZ, R6, 0x1, RZ, 0xc0, !PT ;  /* 0x0000000106ff7812 */ /* 0x010fda000786c0ff */
[----:B------:R-:W-:Y:S02]  /*47a0*/  @P3 MOV R10, R4 ;  /* 0x00000004000a3202 */ /* 0x000fe40000000f00 */
[----:B------:R-:W-:Y:S01]  /*47b0*/  @P3 LOP3.LUT R9, R5, 0xffff, RZ, 0xc0, !PT ;  /* 0x0000ffff05093812 */ /* 0x000fe200078ec0ff */
[----:B--2---:R-:W-:Y:S06]  /*47c0*/  @!P0 BRA `(.L_x_90) ;  /* 0x0000000000b88947 */ /* 0x004fec0003800000 */
[----:B------:R-:W1:Y:S01]  /*47d0*/  LDC.64 R4, c[0x0][0xf18] ;  /* 0x0003c600ff047b82 */ /* 0x000e620000000a00 */
[----:B------:R-:W-:-:S07]  /*47e0*/  ISETP.NE.AND P0, PT, R40, 0x1, PT ;  /* 0x000000012800780c */ /* 0x000fce0003f05270 */
[----:B------:R-:W2:Y:S08]  /*47f0*/  LDC.64 R6, c[0x0][0xf10] ;  /* 0x0003c400ff067b82 */ /* 0x000eb00000000a00 */
[----:B------:R-:W3:Y:S08]  /*4800*/  LDC R15, c[0x0][0xf20] ;  /* 0x0003c800ff0f7b82 */ /* 0x000ef00000000800 */
[----:B------:R-:W4:Y:S01]  /*4810*/  LDC R16, c[0x0][0xf0c] ;  /* 0x0003c300ff107b82 */ /* 0x000f220000000800 */
[----:B-1----:R-:W-:Y:S01]  /*4820*/  IMAD.HI.U32 R18, R0, R5, RZ ;  /* 0x0000000500127227 */ /* 0x002fe200078e00ff */
[----:B------:R-:W-:-:S03]  /*4830*/  ISETP.NE.AND P1, PT, R4, 0x1, PT ;  /* 0x000000010400780c */ /* 0x000fc60003f25270 */
[----:B------:R-:W-:-:S03]  /*4840*/  IMAD.HI.U32 R5, R9, R5, RZ ;  /* 0x0000000509057227 */ /* 0x000fc600078e00ff */
[----:B------:R-:W1:Y:S01]  /*4850*/  LDC.64 R2, c[0x0][0xf28] ;  /* 0x0003ca00ff027b82 */ /* 0x000e620000000a00 */
[----:B--2---:R-:W-:-:S04]  /*4860*/  IMAD.HI.U32 R19, R8, R6, RZ ;  /* 0x0000000608137227 */ /* 0x004fc800078e00ff */
[----:B------:R-:W-:Y:S01]  /*4870*/  IMAD.HI.U32 R20, R10, R6, RZ ;  /* 0x000000060a147227 */ /* 0x000fe200078e00ff */
[----:B------:R-:W-:Y:S02]  /*4880*/  SHF.R.U32.HI R19, RZ, R7, R19 ;  /* 0x00000007ff137219 */ /* 0x000fe40000011613 */
[-C--:B---3--:R-:W-:Y:S02]  /*4890*/  SHF.R.U32.HI R18, RZ, R15.reuse, R18 ;  /* 0x0000000fff127219 */ /* 0x088fe40000011612 */
[----:B------:R-:W-:Y:S02]  /*48a0*/  SHF.R.U32.HI R5, RZ, R15, R5 ;  /* 0x0000000fff057219 */ /* 0x000fe40000011605 */
[----:B------:R-:W-:Y:S02]  /*48b0*/  SEL R18, R0, R18, !P1 ;  /* 0x0000001200127207 */ /* 0x000fe40004800000 */
[----:B------:R-:W-:Y:S02]  /*48c0*/  SHF.R.U32.HI R20, RZ, R7, R20 ;  /* 0x00000007ff147219 */ /* 0x000fe40000011614 */
[----:B----4-:R-:W-:-:S02]  /*48d0*/  ISETP.NE.AND P2, PT, R16, 0x1, PT ;  /* 0x000000011000780c */ /* 0x010fc40003f45270 */
[----:B------:R-:W-:Y:S02]  /*48e0*/  SEL R5, R9, R5, !P1 ;  /* 0x0000000509057207 */ /* 0x000fe40004800000 */
[----:B------:R-:W-:Y:S02]  /*48f0*/  SEL R19, R8, R19, !P2 ;  /* 0x0000001308137207 */ /* 0x000fe40005000000 */
[----:B------:R-:W-:Y:S01]  /*4900*/  SEL R20, R10, R20, !P2 ;  /* 0x000000140a147207 */ /* 0x000fe20005000000 */
[----:B-1----:R-:W-:-:S04]  /*4910*/  IMAD.HI.U32 R17, R18, R2, RZ ;  /* 0x0000000212117227 */ /* 0x002fc800078e00ff */
        /* <DEDUP_REMOVED lines=25> */
.L_x_90:
[----:B------:R-:W2:Y:S02]  /*4ab0*/  LDCU UR5, c[0x0][0xf30] ;  /* 0x0001e600ff0577ac */ /* 0x000ea40008000800 */
[----:B--2---:R-:W-:-:S09]  /*4ac0*/  UISETP.NE.AND UP0, UPT, UR5, 0x1, UPT ;  /* 0x000000010500788c */ /* 0x004fd2000bf05270 */
[----:B------:R-:W-:Y:S05]  /*4ad0*/  BRA.U UP0, `(.L_x_91) ;  /* 0x0000000100387547 */ /* 0x000fea000b800000 */
[----:B------:R-:W2:Y:S08]  /*4ae0*/  LDC.64 R4, c[0x0][0xf10] ;  /* 0x0003c400ff047b82 */ /* 0x000eb00000000a00 */
[----:B------:R-:W3:Y:S08]  /*4af0*/  LDC.64 R2, c[0x0][0xf18] ;  /* 0x0003c600ff027b82 */ /* 0x000ef00000000a00 */
[----:B------:R-:W4:Y:S08]  /*4b00*/  LDC R7, c[0x0][0xf0c] ;  /* 0x0003c300ff077b82 */ /* 0x000f300000000800 */
[----:B------:R-:W1:Y:S01]  /*4b10*/  LDC R6, c[0x0][0xf20] ;  /* 0x0003c800ff067b82 */ /* 0x000e620000000800 */
[----:B--2---:R-:W-:-:S05]  /*4b20*/  IMAD.HI.U32 R4, R10, R4, RZ ;  /* 0x000000040a047227 */ /* 0x004fca00078e00ff */
[----:B------:R-:W-:Y:S01]  /*4b30*/  SHF.R.U32.HI R4, RZ, R5, R4 ;  /* 0x00000005ff047219 */ /* 0x000fe20000011604 */
[----:B---3--:R-:W-:Y:S01]  /*4b40*/  IMAD.HI.U32 R3, R9, R3, RZ ;  /* 0x0000000309037227 */ /* 0x008fe200078e00ff */
[----:B------:R-:W-:Y:S02]  /*4b50*/  ISETP.NE.AND P0, PT, R2, 0x1, PT ;  /* 0x000000010200780c */ /* 0x000fe40003f05270 */
[----:B----4-:R-:W-:-:S04]  /*4b60*/  ISETP.NE.AND P1, PT, R7, 0x1, PT ;  /* 0x000000010700780c */ /* 0x010fc80003f25270 */
[----:B------:R-:W-:Y:S02]  /*4b70*/  SEL R4, R10, R4, !P1 ;  /* 0x000000040a047207 */ /* 0x000fe40004800000 */
[----:B-1----:R-:W-:-:S04]  /*4b80*/  SHF.R.U32.HI R3, RZ, R6, R3 ;  /* 0x00000006ff037219 */ /* 0x002fc80000011603 */
[----:B------:R-:W-:-:S05]  /*4b90*/  SEL R3, R9, R3, !P0 ;  /* 0x0000000309037207 */ /* 0x000fca0004000000 */
[----:B------:R-:W-:-:S04]  /*4ba0*/  IMAD.IADD R3, R4, 0x1, -R3 ;  /* 0x0000000104037824 */ /* 0x000fc800078e0a03 */
[----:B------:R-:W-:-:S07]  /*4bb0*/  IMAD R9, R3, R2, R9 ;  /* 0x0000000203097224 */ /* 0x000fce00078e0209 */
.L_x_91:
[----:B------:R-:W2:Y:S01]  /*4bc0*/  LDCU UR5, c[0x0][0x38c] ;  /* 0x00007180ff0577ac */ /* 0x000ea20008000800 */
[----:B------:R-:W-:Y:S02]  /*4bd0*/  PLOP3.LUT P1, PT, PT, PT, PT, 0x80, 0x8 ;  /* 0x000000000008781c */ /* 0x000fe40003f2f070 */
[----:B------:R-:W-:Y:S01]  /*4be0*/  SHF.L.U32 R2, R14, 0x1f, RZ ;  /* 0x0000001f0e027819 */ /* 0x000fe200000006ff */
[----:B------:R-:W-:Y:S02]  /*4bf0*/  ULEA UR11, UR23, UR8, 0x3 ;  /* 0x00000008170b7291 */ /* 0x000fe4000f8e18ff */
[----:B--2---:R-:W-:-:S06]  /*4c00*/  UISETP.GE.AND UP0, UPT, UR5, 0x1, UPT ;  /* 0x000000010500788c */ /* 0x004fcc000bf06270 */
[----:B------:R-:W-:-:S05]  /*4c10*/  PLOP3.LUT P0, PT, PT, PT, UP0, 0x80, 0x8 ;  /* 0x000000000008781c */ /* 0x000fca0003f0f008 */
[----:B------:R-:W-:-:S08]  /*4c20*/  @UP0 ULEA UR5, UR22, UR8, 0x3 ;  /* 0x0000000816050291 */ /* 0x000fd0000f8e18ff */
[----:B------:R-:W-:-:S04]  /*4c30*/  @P0 SHF.L.U32 R3, R11, 0x1f, RZ ;  /* 0x0000001f0b030819 */ /* 0x000fc800000006ff */
[----:B------:R2:W3:Y:S01]  /*4c40*/  @P0 SYNCS.PHASECHK.TRANS64.TRYWAIT P1, [UR5], R3 ;  /* 0x00000003ff0005a7 */ /* 0x0004e20008021105 */
[----:B------:R-:W4:Y:S01]  /*4c50*/  SYNCS.PHASECHK.TRANS64.TRYWAIT P0, [UR11+0x230], R2 ;  /* 0x00023002ff0075a7 */ /* 0x000f22000800110b */
[----:B--2---:R-:W-:-:S04]  /*4c60*/  LEA.HI R3, R24, R24, RZ, 0x1 ;  /* 0x0000001818037211 */ /* 0x004fc800078f08ff */
[----:B------:R-:W-:-:S05]  /*4c70*/  LOP3.LUT R3, R3, 0x7ffffffe, RZ, 0xc0, !PT ;  /* 0x7ffffffe03037812 */ /* 0x000fca00078ec0ff */
[----:B------:R-:W-:-:S05]  /*4c80*/  IMAD.IADD R3, R24, 0x1, -R3 ;  /* 0x0000000118037824 */ /* 0x000fca00078e0a03 */
[----:B------:R-:W-:-:S13]  /*4c90*/  R2UR UR5, R3 ;  /* 0x00000000030572ca */ /* 0x000fda00000e0000 */
[----:B------:R-:W-:Y:S01]  /*4ca0*/  ULEA UR5, UR5, UR6, 0x1 ;  /* 0x0000000605057291 */ /* 0x000fe2000f8e08ff */
[----:B---34-:R-:W-:Y:S11]  /*4cb0*/  @!P0 BRA `(.L_x_92) ;  /* 0x0000004c00e08947 */ /* 0x018ff60003800000 */
.L_x_216:
[----:B------:R-:W-:Y:S01]  /*4cc0*/  IADD3 R13, PT, PT, R13, 0x1, RZ ;  /* 0x000000010d0d7810 */ /* 0x000fe20007ffe0ff */
[----:B------:R-:W-:Y:S06]  /*4cd0*/  BRA.U !UP0, `(.L_x_93) ;  /* 0x0000000108b87547 */ /* 0x000fec000b800000 */
[----:B------:R-:W-:Y:S02]  /*4ce0*/  USHF.R.U32.HI UR26, URZ, 0x1a, UR5 ;  /* 0x0000001aff1a7899 */ /* 0x000fe40008011605 */
[----:B------:R-:W-:Y:S02]  /*4cf0*/  ULEA UR10, UR23, UR25, 0x6 ;  /* 0x00000019170a7291 */ /* 0x000fe4000f8e30ff */
[----:B------:R-:W-:Y:S01]  /*4d00*/  ULOP3.LUT UR26, UR26, 0x30, URZ, 0xc0, !UPT ;  /* 0x000000301a1a7892 */ /* 0x000fe2000f8ec0ff */
[----:B------:R-:W-:Y:S01]  /*4d10*/  UMOV UR21, URZ ;  /* 0x000000ff00157c82 */ /* 0x000fe20008000000 */
[----:B------:R-:W-:Y:S02]  /*4d20*/  UMOV UR20, UR13 ;  /* 0x0000000d00147c82 */ /* 0x000fe40008000000 */
[----:B------:R-:W-:Y:S01]  /*4d30*/  ULOP3.LUT UR26, UR26, 0x480, URZ, 0xfc, !UPT ;  /* 0x000004801a1a7892 */ /* 0x000fe2000f8efcff */
[----:B------:R-:W-:Y:S01]  /*4d40*/  UMOV UR19, UR7 ;  /* 0x0000000700137c82 */ /* 0x000fe20008000000 */
[----:B------:R-:W-:-:S02]  /*4d50*/  UMOV UR18, UR22 ;  /* 0x0000001600127c82 */ /* 0x000fc40008000000 */
[----:B------:R-:W-:-:S03]  /*4d60*/  UPRMT UR27, UR26, 0x5410, UR24 ;  /* 0x000054101a1b7896 */ /* 0x000fc60008000018 */
[----:B------:R-:W-:-:S09]  /*4d70*/  UMOV UR26, URZ ;  /* 0x000000ff001a7c82 */ /* 0x000fd20008000000 */
.L_x_96:
[----:B------:R-:W-:Y:S02]  /*4d80*/  UIADD3 UR20, UPT, UPT, UR20, 0x1, URZ ;  /* 0x0000000114147890 */ /* 0x000fe4000fffe0ff */
[----:B---3--:R-:W-:Y:S02]  /*4d90*/  ULEA UR9, UR18, UR8, 0x3 ;  /* 0x0000000812097291 */ /* 0x008fe4000f8e18ff */
[----:B------:R-:W-:Y:S01]  /*4da0*/  UISETP.NE.AND UP0, UPT, UR20, URZ, UPT ;  /* 0x000000ff1400728c */ /* 0x000fe2000bf05270 */
[----:B----4-:R-:W-:Y:S10]  /*4db0*/  @P1 BRA `(.L_x_94) ;  /* 0x00000000000c1947 */ /* 0x010ff40003800000 */
[----:B--2---:R-:W-:Y:S04]  /*4dc0*/  SHF.L.U32 R3, R11, 0x1f, RZ ;  /* 0x0000001f0b037819 */ /* 0x004fe800000006ff */
[----:B------:R-:W2:Y:S02]  /*4dd0*/  SYNCS.PHASECHK.TRANS64.TRYWAIT P0, [UR9], R3 ;  /* 0x00000003ff0075a7 */ /* 0x000ea40008001109 */
[----:B--2---:R-:W-:Y:S05]  /*4de0*/  @!P0 BRA `(.L_x_95) ;  /* 0x0000004c00ac8947 */ /* 0x004fea0003800000 */
.L_x_94:
[----:B------:R-:W-:Y:S01]  /*4df0*/  UISETP.NE.AND UP1, UPT, UR19, 0x1, UPT ;  /* 0x000000011300788c */ /* 0x000fe2000bf25270 */
[----:B------:R-:W-:Y:S01]  /*4e00*/  PLOP3.LUT P1, PT, PT, PT, PT, 0x80, 0x8 ;  /* 0x000000000008781c */ /* 0x000fe20003f2f070 */
[----:B------:R-:W-:Y:S02]  /*4e10*/  UIADD3 UR22, UPT, UPT, UR18, 0x1, URZ ;  /* 0x0000000112167890 */ /* 0x000fe4000fffe0ff */
[----:B------:R-:W-:Y:S02]  /*4e20*/  ULEA UR32, UR18, UR16, 0x5 ;  /* 0x0000001012207291 */ /* 0x000fe4000f8e28ff */
[----:B------:R-:W-:Y:S01]  /*4e30*/  UISETP.NE.AND UP2, UPT, UR22, 0x1c, UPT ;  /* 0x0000001c1600788c */ /* 0x000fe2000bf45270 */
[----:B------:R-:W-:Y:S01]  /*4e40*/  PLOP3.LUT P0, PT, PT, PT, UP1, 0x80, 0x8 ;  /* 0x000000000008781c */ /* 0x000fe20003f0f018 */
[----:B------:R-:W-:Y:S02]  /*4e50*/  ULEA UR30, UR18, UR17, 0x5 ;  /* 0x00000011121e7291 */ /* 0x000fe4000f8e28ff */
[----:B------:R-:W-:Y:S02]  /*4e60*/  USEL UR29, URZ, 0x1, UP2 ;  /* 0x00000001ff1d7887 */ /* 0x000fe40009000000 */
[----:B------:R-:W-:Y:S02]  /*4e70*/  USEL UR22, UR22, URZ, UP2 ;  /* 0x000000ff16167287 */ /* 0x000fe40009000000 */
[----:B------:R-:W-:Y:S02]  /*4e80*/  ULEA UR34, UR18, UR14, 0x8 ;  /* 0x0000000e12227291 */ /* 0x000fe4000f8e40ff */
[----:B------:R-:W-:Y:S01]  /*4e90*/  @UP1 ULEA UR28, UR22, UR8, 0x3 ;  /* 0x00000008161c1291 */ /* 0x000fe2000f8e18ff */
[----:B------:R-:W-:Y:S01]  /*4ea0*/  LOP3.LUT R11, R11, UR29, RZ, 0x3c, !PT ;  /* 0x0000001d0b0b7c12 */ /* 0x000fe2000f8e3cff */
[----:B------:R-:W-:Y:S02]  /*4eb0*/  UISETP.NE.U32.AND UP1, UPT, UR21, URZ, UPT ;  /* 0x000000ff1500728c */ /* 0x000fe4000bf25070 */
[----:B------:R-:W-:Y:S01]  /*4ec0*/  UIADD3 UR9, UPT, UPT, UR9, 0xe0, URZ ;  /* 0x000000e009097890 */ /* 0x000fe2000fffe0ff */
[----:B--2---:R-:W-:Y:S01]  /*4ed0*/  @P0 SHF.L.U32 R2, R11, 0x1f, RZ ;  /* 0x0000001f0b020819 */ /* 0x004fe200000006ff */
[----:B------:R-:W-:Y:S01]  /*4ee0*/  UMOV UR33, 0x4008 ;  /* 0x0000400800217882 */ /* 0x000fe20000000000 */
[----:B------:R-:W-:Y:S01]  /*4ef0*/  UMOV UR31, 0x4008 ;  /* 0x00004008001f7882 */ /* 0x000fe20000000000 */
[----:B------:R-:W-:Y:S01]  /*4f00*/  UMOV UR29, 0xc0004010 ;  /* 0xc0004010001d7882 */ /* 0x000fe20000000000 */
[----:B------:R3:W4:Y:S01]  /*4f10*/  @P0 SYNCS.PHASECHK.TRANS64.TRYWAIT P1, [UR28], R2 ;  /* 0x00000002ff0005a7 */ /* 0x000722000802111c */
[----:B------:R-:W-:Y:S01]  /*4f20*/  ULEA UR28, UR18, UR15, 0x7 ;  /* 0x0000000f121c7291 */ /* 0x000fe2000f8e38ff */
[----:B------:R3:W-:Y:S01]  /*4f30*/  UTCCP.T.S.4x32dp128bit tmem[UR25+0x80], gdesc[UR32] ;  /* 0x00008020190079e7 */ /* 0x0007e20009100000 */
[----:B------:R-:W-:Y:S01]  /*4f40*/  UIADD3 UR19, UPT, UPT, UR19, -0x1, URZ ;  /* 0xffffffff13137890 */ /* 0x000fe2000fffe0ff */
[----:B------:R3:W-:Y:S01]  /*4f50*/  UTCCP.T.S.4x32dp128bit tmem[UR25+0x84], gdesc[UR30] ;  /* 0x0000841e190079e7 */ /* 0x0007e20009100000 */
[----:B------:R-:W-:Y:S01]  /*4f60*/  UMOV UR35, 0xc0004010 ;  /* 0xc000401000237882 */ /* 0x000fe20000000000 */
[----:B------:R-:W-:Y:S01]  /*4f70*/  UMOV UR21, 0x1 ;  /* 0x0000000100157882 */ /* 0x000fe20000000000 */
[----:B------:R-:W-:Y:S03]  /*4f80*/  UMOV UR18, UR22 ;  /* 0x0000001600127c82 */ /* 0x000fe60008000000 */
[----:B------:R3:W-:Y:S01]  /*4f90*/  UTCOMMA.4X gdesc[UR34], gdesc[UR28], tmem[UR10], tmem[UR26], idesc[UR27], tmem[UR4], UP1 ;  /* 0x80041a1c220075ea */ /* 0x0007e2000880000a */
[----:B------:R3:W-:Y:S01]  /*4fa0*/  UTCBAR.MULTICAST [UR9], URZ, UR12 ;  /* 0x000000ff090073e9 */ /* 0x0007e2000800080c */
[----:B------:R-:W-:Y:S05]  /*4fb0*/  BRA.U UP0, `(.L_x_96) ;  /* 0xfffffffd00707547 */ /* 0x000fea000b83ffff */
.L_x_93:
[----:B------:R-:W-:Y:S01]  /*4fc0*/  UIADD3 UR23, UPT, UPT, UR23, 0x1, URZ ;  /* 0x0000000117177890 */ /* 0x000fe2000fffe0ff */
[----:B------:R-:W-:Y:S01]  /*4fd0*/  ISETP.NE.AND P0, PT, R13, 0x2, PT ;  /* 0x000000020d00780c */ /* 0x000fe20003f05270 */
[----:B------:R-:W-:Y:S01]  /*4fe0*/  UIADD3 UR11, UPT, UPT, UR11, 0x220, URZ ;  /* 0x000002200b0b7890 */ /* 0x000fe2000fffe0ff */
[----:B------:R-:W-:Y:S01]  /*4ff0*/  IMAD.IADD R24, R9, 0x1, R86 ;  /* 0x0000000109187824 */ /* 0x000fe200078e0256 */
[----:B------:R-:W-:Y:S01]  /*5000*/  UISETP.NE.AND UP0, UPT, UR23, 0x2, UPT ;  /* 0x000000021700788c */ /* 0x000fe2000bf05270 */
[----:B--23--:R-:W-:Y:S02]  /*5010*/  SEL R2, RZ, 0x1, P0 ;  /* 0x00000001ff027807 */ /* 0x00cfe40000000000 */
[----:B------:R-:W-:Y:S01]  /*5020*/  SEL R13, R13, RZ, P0 ;  /* 0x000000ff0d0d7207 */ /* 0x000fe20000000000 */
[----:B------:R-:W-:Y:S01]  /*5030*/  USEL UR5, URZ, 0x1, UP0 ;  /* 0x00000001ff057887 */ /* 0x000fe20008000000 */
[----:B------:R-:W-:Y:S01]  /*5040*/  LOP3.LUT R12, R12, R2, RZ, 0x3c, !PT ;  /* 0x000000020c0c7212 */ /* 0x000fe200078e3cff */
[----:B------:R-:W-:Y:S01]  /*5050*/  USEL UR23, UR23, URZ, UP0 ;  /* 0x000000ff17177287 */ /* 0x000fe20008000000 */
[----:B------:R2:W-:Y:S03]  /*5060*/  UTCBAR [UR11], URZ ;  /* 0x000000ff0b0073e9 */ /* 0x0005e600080000ff */
[----:B------:R-:W-:Y:S01]  /*5070*/  LOP3.LUT R14, R14, UR5, RZ, 0x3c, !PT ;  /* 0x000000050e0e7c12 */ /* 0x000fe2000f8e3cff */
[----:B------:R-:W-:Y:S07]  /*5080*/  @P3 BRA `(.L_x_97) ;  /* 0xfffffff400803947 */ /* 0x000fee000383ffff */
[----:B------:R-:W3:Y:S01]  /*5090*/  S2UR UR4, SR_CgaCtaId ;  /* 0x00000000000479c3 */ /* 0x000ee20000008800 */
[----:B------:R-:W-:Y:S01]  /*50a0*/  ELECT P0, URZ, PT ;  /* 0x0000000000ff782f */ /* 0x000fe20003800000 */
[----:B-1----:R-:W-:Y:S01]  /*50b0*/  IMAD.MOV.U32 R0, RZ, RZ, 0x1 ;  /* 0x00000001ff007424 */ /* 0x002fe200078e00ff */
[----:B------:R-:W-:Y:S01]  /*50c0*/  UIADD3 UR8, UPT, UPT, UR8, 0x230, URZ ;  /* 0x0000023008087890 */ /* 0x000fe2000fffe0ff */
[----:B------:R-:W-:Y:S01]  /*50d0*/  SHF.L.U32 R2, R14, 0x1f, RZ ;  /* 0x0000001f0e027819 */ /* 0x000fe200000006ff */
[----:B------:R-:W-:-:S03]  /*50e0*/  UMOV UR5, 0x40 ;  /* 0x0000004000057882 */ /* 0x000fc60000000000 */
[----:B------:R-:W-:Y:S01]  /*50f0*/  UVIRTCOUNT.DEALLOC.SMPOOL 0x80 ;  /* 0x000000800000784c */ /* 0x000fe20000000000 */
[----:B---3--:R-:W-:Y:S02]  /*5100*/  ULEA UR4, UR4, UR5, 0x18 ;  /* 0x0000000504047291 */ /* 0x008fe4000f8ec0ff */
[----:B------:R-:W-:-:S07]  /*5110*/  ULEA UR5, UR23, UR8, 0x3 ;  /* 0x0000000817057291 */ /* 0x000fce000f8e18ff */
[----:B------:R1:W-:Y:S02]  /*5120*/  @P0 STS.U8 [UR4+0x1c], R0 ;  /* 0x00001c00ff000988 */ /* 0x0003e40008000004 */
[----:B------:R-:W3:Y:S02]  /*5130*/  SYNCS.PHASECHK.TRANS64.TRYWAIT P0, [UR5], R2 ;  /* 0x00000002ff0075a7 */ /* 0x000ee40008001105 */
[----:B-1-3--:R-:W-:Y:S05]  /*5140*/  @!P0 BRA `(.L_x_98) ;  /* 0x0000004800ec8947 */ /* 0x00afea0003800000 */
.L_x_219:
        /* <DEDUP_REMOVED lines=9> */
.L_x_221:
[----:B------:R-:W-:Y:S01]  /*51e0*/  NOP ;  /* 0x0000000000007918 */ /* 0x000fe20000000000 */
[----:B-1----:R-:W1:Y:S01]  /*51f0*/  LDS R0, [UR4+0x14] ;  /* 0x00001404ff007984 */ /* 0x002e620008000800 */
[----:B------:R-:W-:Y:S01]  /*5200*/  ULOP3.LUT UR6, UR25, 0xffff, URZ, 0xc0, !UPT ;  /* 0x0000ffff19067892 */ /* 0x000fe2000f8ec0ff */
[----:B------:R-:W-:Y:S01]  /*5210*/  UMOV UR8, 0xffff ;  /* 0x0000ffff00087882 */ /* 0x000fe20000000000 */
[----:B------:R-:W-:Y:S02]  /*5220*/  UMOV UR5, 0x1 ;  /* 0x0000000100057882 */ /* 0x000fe40000000000 */
[----:B------:R-:W-:-:S04]  /*5230*/  USHF.R.U32.HI UR6, URZ, 0x5, UR6 ;  /* 0x00000005ff067899 */ /* 0x000fc80008011606 */
[----:B------:R-:W-:Y:S02]  /*5240*/  USHF.L.U32 UR8, UR8, UR6, URZ ;  /* 0x0000000608087299 */ /* 0x000fe400080006ff */
[----:B------:R-:W-:-:S04]  /*5250*/  USHF.L.U32 UR5, UR5, UR6, URZ ;  /* 0x0000000605057299 */ /* 0x000fc800080006ff */
[----:B-1----:R-:W-:-:S04]  /*5260*/  LOP3.LUT R0, R0, UR8, RZ, 0xc0, !PT ;  /* 0x0000000800007c12 */ /* 0x002fc8000f8ec0ff */
[----:B------:R-:W-:-:S13]  /*5270*/  ISETP.NE.AND P0, PT, R0, UR8, PT ;  /* 0x0000000800007c0c */ /* 0x000fda000bf05270 */
[----:B------:R-:W-:Y:S05]  /*5280*/  @P0 BRA `(.L_x_100) ;  /* 0x0000000000580947 */ /* 0x000fea0003800000 */
[----:B------:R-:W1:Y:S02]  /*5290*/  LDS R0, [UR4+0x18] ;  /* 0x00001804ff007984 */ /* 0x000e640008000800 */
[----:B-1----:R-:W-:-:S04]  /*52a0*/  LOP3.LUT R0, R0, UR5, RZ, 0xc0, !PT ;  /* 0x0000000500007c12 */ /* 0x002fc8000f8ec0ff */
[----:B------:R-:W-:-:S13]  /*52b0*/  ISETP.NE.AND P0, PT, R0, UR5, PT ;  /* 0x0000000500007c0c */ /* 0x000fda000bf05270 */
[----:B------:R-:W-:Y:S05]  /*52c0*/  @P0 BRA `(.L_x_101) ;  /* 0x00000000003c0947 */ /* 0x000fea0003800000 */
[----:B------:R-:W1:Y:S01]  /*52d0*/  S2R R2, SR_LANEID ;  /* 0x0000000000027919 */ /* 0x000e620000000000 */
[----:B------:R-:W-:Y:S01]  /*52e0*/  ULOP3.LUT UR8, URZ, UR8, URZ, 0x33, !UPT ;  /* 0x00000008ff087292 */ /* 0x000fe2000f8e33ff */
[----:B------:R-:W-:Y:S02]  /*52f0*/  VOTEU.ANY UR7, UPT, PT ;  /* 0x0000000000077886 */ /* 0x000fe400038e0100 */
[----:B------:R-:W-:-:S03]  /*5300*/  UFLO.U32 UR7, UR7 ;  /* 0x00000007000772bd */ /* 0x000fc600080e0000 */
[----:B------:R-:W-:-:S04]  /*5310*/  IMAD.U32 R0, RZ, RZ, UR8 ;  /* 0x00000008ff007e24 */ /* 0x000fc8000f8e00ff */
[----:B------:R3:W2:Y:S02]  /*5320*/  REDUX UR6, R0 ;  /* 0x00000000000673c4 */ /* 0x0006a40000000000 */
[----:B------:R1:W-:Y:S02]  /*5330*/  UTCATOMSWS.AND URZ, UR8 ;  /* 0x0000000800ff79e3 */ /* 0x0003e40008000000 */
[----:B-1----:R-:W-:Y:S02]  /*5340*/  ISETP.EQ.U32.AND P0, PT, R2, UR7, PT ;  /* 0x0000000702007c0c */ /* 0x002fe4000bf02070 */
[----:B---3--:R-:W-:Y:S02]  /*5350*/  LOP3.LUT R0, RZ, UR5, RZ, 0x33, !PT ;  /* 0x00000005ff007c12 */ /* 0x008fe4000f8e33ff */
[----:B--2---:R-:W-:Y:S02]  /*5360*/  MOV R2, UR6 ;  /* 0x0000000600027c02 */ /* 0x004fe40008000f00 */
[----:B------:R-:W1:Y:S07]  /*5370*/  REDUX UR5, R0 ;  /* 0x00000000000573c4 */ /* 0x000e6e0000000000 */
[----:B------:R2:W-:Y:S01]  /*5380*/  @P0 ATOMS.AND RZ, [UR4+0x14], R2 ;  /* 0x00001402ffff098c */ /* 0x0005e2000a800004 */
[----:B-1----:R-:W-:-:S05]  /*5390*/  IMAD.U32 R0, RZ, RZ, UR5 ;  /* 0x00000005ff007e24 */ /* 0x002fca000f8e00ff */
[----:B------:R2:W-:Y:S01]  /*53a0*/  @P0 ATOMS.AND RZ, [UR4+0x18], R0 ;  /* 0x00001800ffff098c */ /* 0x0005e2000a800004 */
[----:B------:R-:W-:Y:S05]  /*53b0*/  BRA `(.L_x_102) ;  /* 0x0000000000147947 */ /* 0x000fea0003800000 */
.L_x_101:
[----:B------:R-:W-:Y:S02]  /*53c0*/  MOV R2, 0x53e0 ;  /* 0x000053e000027802 */ /* 0x000fe40000000f00 */
[----:B--2-45:R-:W-:Y:S05]  /*53d0*/  CALL.REL.NOINC `($__internal_0_$__cuda_sm10x_tcgen05_guardrail_trap_col_being_dealloced_not_returned_by_alloc) ;  /* 0x0000004c00547944 */ /* 0x034fea0003c00000 */
[----:B------:R-:W-:Y:S05]  /*53e0*/  BRA `(.L_x_102) ;  /* 0x0000000000087947 */ /* 0x000fea0003800000 */
.L_x_100:
[----:B------:R-:W-:Y:S02]  /*53f0*/  MOV R2, 0x5410 ;  /* 0x0000541000027802 */ /* 0x000fe40000000f00 */
[----:B--2-45:R-:W-:Y:S05]  /*5400*/  CALL.REL.NOINC `($__internal_2_$__cuda_sm10x_tcgen05_guardrail_trap_unallocated_columns_being_dealloced) ;  /* 0x0000004c00607944 */ /* 0x034fea0003c00000 */
.L_x_102:
[----:B------:R-:W-:Y:S01]  /*5410*/  NOP ;  /* 0x0000000000007918 */ /* 0x000fe20000000000 */
[----:B------:R-:W-:Y:S05]  /*5420*/  EXIT ;  /* 0x000000000000794d */ /* 0x000fea0003800000 */
.L_x_84:
[----:B------:R-:W-:-:S09]  /*5430*/  UISETP.NE.OR UP4, UPT, UR6, 0x3, !UP4 ;  /* 0x000000030600788c */ /* 0x000fd2000e785670 */
[----:B------:R-:W-:Y:S05]  /*5440*/  BRA.U UP4, `(.L_x_103) ;  /* 0x0000000d049c7547 */ /* 0x000fea000b800000 */
[----:B------:R-:W1:Y:S01]  /*5450*/  LDC R0, c[0x0][0xf30] ;  /* 0x0003cc00ff007b82 */ /* 0x000e620000000800 */
[----:B------:R-:W-:Y:S01]  /*5460*/  IMAD.MOV.U32 R34, RZ, RZ, 0x1 ;  /* 0x00000001ff227424 */ /* 0x000fe200078e00ff */
[----:B------:R-:W-:Y:S01]  /*5470*/  CS2R R30, SRZ ;  /* 0x00000000001e7805 */ /* 0x000fe2000001ff00 */
[----:B------:R-:W-:Y:S01]  /*5480*/  IMAD.MOV.U32 R28, RZ, RZ, 0x2000 ;  /* 0x00002000ff1c7424 */ /* 0x000fe200078e00ff */
[----:B------:R-:W-:Y:S01]  /*5490*/  UMOV UR4, 0x400 ;  /* 0x0000040000047882 */ /* 0x000fe20000000000 */
[----:B------:R-:W-:Y:S02]  /*54a0*/  UPLOP3.LUT UP0, UPT, UPT, UPT, UPT, 0x40, 0x4 ;  /* 0x000000000004789c */ /* 0x000fe40003f0e870 */
[----:B------:R-:W-:Y:S01]  /*54b0*/  ULEA UR4, UR45, UR4, 0x18 ;  /* 0x000000042d047291 */ /* 0x000fe2000f8ec0ff */
[----:B------:R-:W2:Y:S01]  /*54c0*/  LDC R27, c[0x0][0x370] ;  /* 0x0000dc00ff1b7b82 */ /* 0x000ea20000000800 */
[----:B------:R-:W-:-:S07]  /*54d0*/  UMOV UR8, URZ ;  /* 0x000000ff00087c82 */ /* 0x000fce0008000000 */
[----:B------:R-:W4:Y:S08]  /*54e0*/  LDC R3, c[0x0][0xf0c] ;  /* 0x0003c300ff037b82 */ /* 0x000f300000000800 */
[----:B------:R-:W2:Y:S01]  /*54f0*/  LDC R25, c[0x0][0xf20] ;  /* 0x0003c800ff197b82 */ /* 0x000ea20000000800 */
[----:B-1----:R-:W-:-:S07]  /*5500*/  ISETP.NE.AND P1, PT, R0, 0x1, PT ;  /* 0x000000010000780c */ /* 0x002fce0003f25270 */
[----:B------:R-:W1:Y:S08]  /*5510*/  LDC.64 R32, c[0x0][0x348] ;  /* 0x0000d200ff207b82 */ /* 0x000e700000000a00 */
[----:B------:R-:W1:Y:S08]  /*5520*/  LDC.64 R18, c[0x0][0xf10] ;  /* 0x0003c400ff127b82 */ /* 0x000e700000000a00 */
[----:B------:R-:W1:Y:S08]  /*5530*/  LDC.64 R6, c[0x0][0xf18] ;  /* 0x0003c600ff067b82 */ /* 0x000e700000000a00 */
[----:B------:R-:W1:Y:S08]  /*5540*/  LDC.64 R14, c[0x0][0xc88] ;  /* 0x00032200ff0e7b82 */ /* 0x000e700000000a00 */
[----:B------:R-:W1:Y:S08]  /*5550*/  LDC.64 R4, c[0x0][0xf28] ;  /* 0x0003ca00ff047b82 */ /* 0x000e700000000a00 */
[----:B------:R-:W1:Y:S08]  /*5560*/  LDC.64 R16, c[0x0][0xc90] ;  /* 0x00032400ff107b82 */ /* 0x000e700000000a00 */
[----:B--2-4-:R-:W1:Y:S02]  /*5570*/  LDC R26, c[0x0][0x374] ;  /* 0x0000dd00ff1a7b82 */ /* 0x014e640000000800 */
.L_x_112:
[C---:B------:R-:W-:Y:S02]  /*5580*/  LEA R0, R31.reuse, UR4, 0x3 ;  /* 0x000000041f007c11 */ /* 0x040fe4000f8e18ff */
[----:B------:R-:W-:Y:S02]  /*5590*/  SHF.L.U32 R2, R30, 0x1f, RZ ;  /* 0x0000001f1e027819 */ /* 0x000fe400000006ff */
[----:B------:R-:W-:Y:S02]  /*55a0*/  LEA R20, R31, UR4, 0x4 ;  /* 0x000000041f147c11 */ /* 0x000fe4000f8e20ff */
[----:B--2---:R-:W2:Y:S02]  /*55b0*/  SYNCS.PHASECHK.TRANS64.TRYWAIT P0, [R0+URZ+0x200], R2 ;  /* 0x00020002000075a7 */ /* 0x004ea400080011ff */
[----:B--2---:R-:W-:Y:S05]  /*55c0*/  @!P0 BRA `(.L_x_104) ;  /* 0x0000004400fc8947 */ /* 0x004fea0003800000 */
.L_x_222:
[----:B---3--:R-:W-:Y:S01]  /*55d0*/  ISETP.GE.AND P0, PT, R40, 0x1, PT ;  /* 0x000000012800780c */ /* 0x008fe20003f06270 */
[----:B------:R-:W3:Y:S01]  /*55e0*/  LDS.128 R20, [R20+0x270] ;  /* 0x0002700014147984 */ /* 0x000ee20000000c00 */
[----:B--2---:R-:W-:Y:S01]  /*55f0*/  VIADD R0, R0, 0x210 ;  /* 0x0000021000007836 */ /* 0x004fe20000000000 */
[----:B------:R-:W-:Y:S01]  /*5600*/  @!PT LDS RZ, [RZ] ;  /* 0x00000000fffff984 */ /* 0x000fe20000000800 */
[----:B------:R-:W-:Y:S01]  /*5610*/  @!PT LDS RZ, [RZ] ;  /* 0x00000000fffff984 */ /* 0x000fe20000000800 */
[----:B------:R-:W-:Y:S01]  /*5620*/  @!PT LDS RZ, [RZ] ;  /* 0x00000000fffff984 */ /* 0x000fe20000000800 */
[----:B------:R-:W-:Y:S01]  /*5630*/  @!PT LDS RZ, [RZ] ;  /* 0x00000000fffff984 */ /* 0x000fe20000000800 */
[----:B------:R2:W-:Y:S06]  /*5640*/  MEMBAR.ALL.CTA ;  /* 0x0000000000007992 */ /* 0x0005ec0000008000 */
[----:B--2---:R-:W2:Y:S01]  /*5650*/  FENCE.VIEW.ASYNC.S ;  /* 0x00000000000073c6 */ /* 0x004ea20000000000 */
[----:B------:R-:W-:Y:S04]  /*5660*/  PRMT R0, RZ, 0x654, R0 ;  /* 0x00000654ff007816 */ /* 0x000fe80000000000 */
[----:B--2---:R2:W-:Y:S01]  /*5670*/  SYNCS.ARRIVE.TRANS64.RED.A1T0 RZ, [R0+URZ], RZ ;  /* 0x000000ff00ff79a7 */ /* 0x0045e200081004ff */
[----:B---3--:R-:W-:Y:S11]  /*5680*/  LOP3.LUT P3, RZ, R22, 0x1, RZ, 0xc0, !PT ;  /* 0x0000000116ff7812 */ /* 0x008ff6000786c0ff */
[----:B------:R-:W-:Y:S02]  /*5690*/  @!UPT UIADD3 URZ, UPT, UPT, URZ, URZ, URZ ;  /* 0x000000fffffff290 */ /* 0x000fe4000fffe0ff */
[----:B------:R-:W-:Y:S02]  /*56a0*/  @P3 MOV R11, R20 ;  /* 0x00000014000b3202 */ /* 0x000fe40000000f00 */
[----:B------:R-:W-:Y:S01]  /*56b0*/  @P3 LOP3.LUT R10, R21, 0xffff, RZ, 0xc0, !PT ;  /* 0x0000ffff150a3812 */ /* 0x000fe200078ec0ff */
[----:B--2---:R-:W-:Y:S06]  /*56c0*/  @!P0 BRA `(.L_x_105) ;  /* 0x0000000000a48947 */ /* 0x004fec0003800000 */
[----:B-1----:R-:W-:Y:S01]  /*56d0*/  IMAD.HI.U32 R0, R26, R7, RZ ;  /* 0x000000071a007227 */ /* 0x002fe200078e00ff */
[----:B------:R-:W-:Y:S02]  /*56e0*/  ISETP.NE.AND P0, PT, R6, 0x1, PT ;  /* 0x000000010600780c */ /* 0x000fe40003f05270 */
[----:B------:R-:W-:Y:S01]  /*56f0*/  ISETP.NE.AND P2, PT, R40, 0x1, PT ;  /* 0x000000012800780c */ /* 0x000fe20003f45270 */
[----:B------:R-:W-:Y:S01]  /*5700*/  IMAD.HI.U32 R9, R27, R18, RZ ;  /* 0x000000121b097227 */ /* 0x000fe200078e00ff */
[----:B------:R-:W-:Y:S02]  /*5710*/  SHF.R.U32.HI R0, RZ, R25, R0 ;  /* 0x00000019ff007219 */ /* 0x000fe40000011600 */
[----:B------:R-:W-:Y:S01]  /*5720*/  ISETP.NE.AND P4, PT, R3, 0x1, PT ;  /* 0x000000010300780c */ /* 0x000fe20003f85270 */
[----:B------:R-:W-:Y:S01]  /*5730*/  IMAD.HI.U32 R13, R10, R7, RZ ;  /* 0x000000070a0d7227 */ /* 0x000fe200078e00ff */
[----:B------:R-:W-:Y:S02]  /*5740*/  SHF.R.U32.HI R9, RZ, R19, R9 ;  /* 0x00000013ff097219 */ /* 0x000fe40000011609 */
[----:B------:R-:W-:Y:S01]  /*5750*/  SEL R0, R26, R0, !P0 ;  /* 0x000000001a007207 */ /* 0x000fe20004000000 */
[----:B------:R-:W-:Y:S01]  /*5760*/  IMAD.HI.U32 R12, R11, R18, RZ ;  /* 0x000000120b0c7227 */ /* 0x000fe200078e00ff */
[----:B------:R-:W-:Y:S03]  /*5770*/  SEL R9, R27, R9, !P4 ;  /* 0x000000091b097207 */ /* 0x000fe60006000000 */
[-C--:B------:R-:W-:Y:S01]  /*5780*/  IMAD.HI.U32 R8, R0, R4.reuse, RZ ;  /* 0x0000000400087227 */ /* 0x080fe200078e00ff */
[----:B------:R-:W-:Y:S03]  /*5790*/  SHF.R.U32.HI R12, RZ, R19, R12 ;  /* 0x00000013ff0c7219 */ /* 0x000fe6000001160c */
[----:B------:R-:W-:Y:S01]  /*57a0*/  IMAD.HI.U32 R2, R9, R4, RZ ;  /* 0x0000000409027227 */ /* 0x000fe200078e00ff */
[----:B------:R-:W-:Y:S02]  /*57b0*/  @P2 SHF.R.U32.HI R0, RZ, R5, R8 ;  /* 0x00000005ff002219 */ /* 0x000fe40000011608 */
[----:B------:R-:W-:Y:S02]  /*57c0*/  SHF.R.U32.HI R8, RZ, R25, R13 ;  /* 0x00000019ff087219 */ /* 0x000fe4000001160d */
[----:B------:R-:W-:Y:S01]  /*57d0*/  @P2 SHF.R.U32.HI R9, RZ, R5, R2 ;  /* 0x00000005ff092219 */ /* 0x000fe20000011602 */
[----:B------:R-:W-:Y:S01]  /*57e0*/  IMAD R0, R40, R0, RZ ;  /* 0x0000000028007224 */ /* 0x000fe200078e02ff */
[----:B------:R-:W-:Y:S02]  /*57f0*/  SEL R8, R10, R8, !P0 ;  /* 0x000000080a087207 */ /* 0x000fe40004000000 */
[----:B------:R-:W-:Y:S01]  /*5800*/  SEL R2, R11, R12, !P4 ;  /* 0x0000000c0b027207 */ /* 0x000fe20006000000 */
[----:B------:R-:W-:Y:S01]  /*5810*/  IMAD R12, R40, R9, RZ ;  /* 0x00000009280c7224 */ /* 0x000fe200078e02ff */
[C---:B------:R-:W-:Y:S01]  /*5820*/  ISETP.GE.AND P0, PT, R8.reuse, R0, PT ;  /* 0x000000000800720c */ /* 0x040fe20003f06270 */
[----:B------:R-:W-:Y:S03]  /*5830*/  IMAD.HI.U32 R0, R8, R4, RZ ;  /* 0x0000000408007227 */ /* 0x000fe600078e00ff */
[----:B------:R-:W-:Y:S02]  /*5840*/  ISETP.GE.OR P0, PT, R2, R12, P0 ;  /* 0x0000000c0200720c */ /* 0x000fe40000706670 */
[-C--:B------:R-:W-:Y:S04]  /*5850*/  SHF.R.U32.HI R0, RZ, R5.reuse, R0 ;  /* 0x00000005ff007219 */ /* 0x080fe80000011600 */
[----:B------:R-:W-:Y:S05]  /*5860*/  SEL R13, R8, R0, !P2 ;  /* 0x00000000080d7207 */ /* 0x000fea0005000000 */
[----:B------:R-:W-:Y:S02]  /*5870*/  IMAD.MOV R12, RZ, RZ, -R13 ;  /* 0x000000ffff0c7224 */ /* 0x000fe400078e0a0d */
[----:B------:R-:W-:Y:S04]  /*5880*/  @!P0 IMAD.HI.U32 R0, R2, R4, RZ ;  /* 0x0000000402008227 */ /* 0x000fe800078e00ff */
[----:B------:R-:W-:Y:S01]  /*5890*/  IMAD R12, R40, R12, R8 ;  /* 0x0000000c280c7224 */ /* 0x000fe200078e0208 */
[----:B------:R-:W-:Y:S04]  /*58a0*/  @!P0 SHF.R.U32.HI R0, RZ, R5, R0 ;  /* 0x00000005ff008219 */ /* 0x000fe80000011600 */
[----:B------:R-:W-:Y:S04]  /*58b0*/  @!P0 SEL R0, R2, R0, !P2 ;  /* 0x0000000002008207 */ /* 0x000fe80005000000 */
[----:B------:R-:W-:Y:S01]  /*58c0*/  @!P0 IADD3 R13, PT, PT, R13, -R0, RZ ;  /* 0x800000000d0d8210 */ /* 0x000fe20007ffe0ff */
[----:B------:R-:W-:Y:S01]  /*58d0*/  @!P0 IMAD R0, R9, R12, R0 ;  /* 0x0000000c09008224 */ /* 0x000fe200078e0200 */
[----:B------:R-:W-:Y:S01]  /*58e0*/  IADD3 R9, PT, PT, -R8, RZ, RZ ;  /* 0x000000ff08097210 */ /* 0x000fe20007ffe1ff */
[--C-:B------:R-:W-:Y:S02]  /*58f0*/  IMAD.MOV R12, RZ, RZ, -R2.reuse ;  /* 0x000000ffff0c7224 */ /* 0x100fe400078e0a02 */
[----:B------:R-:W-:Y:S02]  /*5900*/  @!P0 IMAD R8, R13, R40, R2 ;  /* 0x000000280d088224 */ /* 0x000fe400078e0202 */
[----:B------:R-:W-:Y:S02]  /*5910*/  @!P0 IMAD.MOV.U32 R2, RZ, RZ, R0 ;  /* 0x000000ffff028224 */ /* 0x000fe400078e0000 */
[----:B------:R-:W-:Y:S02]  /*5920*/  IMAD R11, R3, R12, R11 ;  /* 0x0000000c030b7224 */ /* 0x000fe400078e020b */
[----:B------:R-:W-:Y:S02]  /*5930*/  IMAD R10, R6, R9, R10 ;  /* 0x00000009060a7224 */ /* 0x000fe400078e020a */
[----:B------:R-:W-:Y:S02]  /*5940*/  IMAD R11, R2, R3, R11 ;  /* 0x00000003020b7224 */ /* 0x000fe400078e020b */
[----:B------:R-:W-:Y:S02]  /*5950*/  IMAD R10, R8, R6, R10 ;  /* 0x00000006080a7224 */ /* 0x000fe400078e020a */
.L_x_105:
[----:B------:R-:W-:Y:S05]  /*5960*/  BRA.U UP0, `(.L_x_106) ;  /* 0x0000000100107547 */ /* 0x000fea000b800000 */
[----:B------:R-:W-:Y:S04]  /*5970*/  MOV R2, UR14 ;  /* 0x0000000e00027c02 */ /* 0x000fe80008000f00 */
[----:B------:R-:W-:Y:S04]  /*5980*/  SHF.L.U32 R2, R2, 0x1f, RZ ;  /* 0x0000001f02027819 */ /* 0x000fe800000006ff */
[----:B------:R-:W2:Y:S02]  /*5990*/  SYNCS.PHASECHK.TRANS64.TRYWAIT P0, [UR4+0x1f8], R2 ;  /* 0x0001f802ff0075a7 */ /* 0x000ea40008001104 */
[----:B--2---:R-:W-:Y:S05]  /*59a0*/  @!P0 BRA `(.L_x_107) ;  /* 0x0000004400188947 */ /* 0x004fea0003800000 */
.L_x_106:
[----:B-1----:R-:W-:Y:S01]  /*59b0*/  ISETP.NE.U32.AND P0, PT, R16, RZ, PT ;  /* 0x000000ff1000720c */ /* 0x002fe20003f05070 */
[----:B------:R-:W-:Y:S01]  /*59c0*/  USHF.L.U32 UR11, UR27, 0x7, URZ ;  /* 0x000000071b0b7899 */ /* 0x000fe200080006ff */
[----:B------:R-:W-:Y:S02]  /*59d0*/  R2UR UR10, R24 ;  /* 0x00000000180a72ca */ /* 0x000fe400000e0000 */
[C---:B------:R-:W-:Y:S02]  /*59e0*/  ISETP.NE.AND.EX P0, PT, R17.reuse, RZ, PT, P0 ;  /* 0x000000ff1100720c */ /* 0x040fe40003f05300 */
[----:B------:R-:W-:Y:S04]  /*59f0*/  ISETP.NE.U32.AND P2, PT, R16, RZ, PT ;  /* 0x000000ff1000720c */ /* 0x000fe80003f45070 */
[----:B------:R-:W-:Y:S05]  /*5a00*/  ISETP.NE.AND.EX P2, PT, R17, RZ, PT, P2 ;  /* 0x000000ff1100720c */ /* 0x000fea0003f45320 */
[----:B------:R-:W-:Y:S02]  /*5a10*/  USHF.L.U32 UR10, UR10, 0x6, URZ ;  /* 0x000000060a0a7899 */ /* 0x000fe400080006ff */
[----:B------:R-:W-:Y:S10]  /*5a20*/  @!P0 BRA `(.L_x_108) ;  /* 0x00000000002c8947 */ /* 0x000ff40003800000 */
[----:B------:R-:W-:Y:S01]  /*5a30*/  ISETP.NE.U32.AND P0, PT, R14, RZ, PT ;  /* 0x000000ff0e00720c */ /* 0x000fe20003f05070 */
[----:B------:R-:W-:Y:S03]  /*5a40*/  IMAD.MOV.U32 R88, RZ, RZ, 0x1 ;  /* 0x00000001ff587424 */ /* 0x000fe600078e00ff */
[----:B------:R-:W-:Y:S11]  /*5a50*/  ISETP.NE.AND.EX P0, PT, R15, RZ, PT, P0 ;  /* 0x000000ff0f00720c */ /* 0x000ff60003f05300 */
[----:B------:R-:W-:Y:S02]  /*5a60*/  @!UPT UIADD3 URZ, UPT, UPT, URZ, URZ, URZ ;  /* 0x000000fffffff290 */ /* 0x000fe4000fffe0ff */
[----:B------:R-:W1:Y:S01]  /*5a70*/  @P0 LDC.64 R8, c[0x0][0xc88] ;  /* 0x00032200ff080b82 */ /* 0x000e620000000a00 */
[----:B--2---:R-:W-:Y:S04]  /*5a80*/  @P0 IMAD R0, R16, UR44, RZ ;  /* 0x0000002c10000c24 */ /* 0x004fe8000f8e02ff */
[----:B-1----:R-:W-:Y:S04]  /*5a90*/  @P0 IMAD.WIDE R8, R0, 0x4, R8 ;  /* 0x0000000400080825 */ /* 0x002fe800078e0208 */
[----:B------:R-:W-:Y:S01]  /*5aa0*/  HFMA2 R0, -RZ, RZ, 0, 5.9604644775390625e-08 ;  /* 0x00000001ff007431 */ /* 0x000fe200000001ff */
[----:B-----5:R1:W5:Y:S04]  /*5ab0*/  @P0 LDG.E R49, desc[UR46][R8.64] ;  /* 0x0000002e08310981 */ /* 0x020368000c1e1900 */
[----:B------:R-:W-:Y:S01]  /*5ac0*/  @!P0 PRMT R88, R0, 0x7610, R88 ;  /* 0x0000761000588816 */ /* 0x000fe20000000058 */
[----:B-1----:R-:W3:Y:S06]  /*5ad0*/  @!P0 LDC R49, c[0x0][0xc80] ;  /* 0x00032000ff318b82 */ /* 0x002eec0000000800 */
.L_x_108:
[----:B---3-5:R-:W-:Y:S01]  /*5ae0*/  @!P2 FSETP.EQ.AND P0, PT, R49, RZ, PT ;  /* 0x000000ff3100a20b */ /* 0x028fe20003f02000 */
[----:B------:R-:W-:Y:S01]  /*5af0*/  @!UPT UIADD3 URZ, UPT, UPT, URZ, URZ, URZ ;  /* 0x000000fffffff290 */ /* 0x000fe2000fffe0ff */
[----:B------:R-:W-:Y:S11]  /*5b00*/  @!P2 BRA `(.L_x_109) ;  /* 0x000000000018a947 */ /* 0x000ff60003800000 */
[----:B------:R-:W-:Y:S02]  /*5b10*/  LOP3.LUT P2, RZ, R88, 0xff, RZ, 0xc0, !PT ;  /* 0x000000ff58ff7812 */ /* 0x000fe4000784c0ff */
[----:B------:R-:W-:Y:S04]  /*5b20*/  ISETP.NE.U32.AND P0, PT, R14, RZ, PT ;  /* 0x000000ff0e00720c */ /* 0x000fe80003f05070 */
[----:B------:R-:W-:Y:S04]  /*5b30*/  ISETP.NE.AND.EX P0, PT, R15, RZ, PT, P0 ;  /* 0x000000ff0f00720c */ /* 0x000fe80003f05300 */
[----:B------:R-:W-:Y:S03]  /*5b40*/  PLOP3.LUT P0, PT, P0, PT, PT, 0x8, 0x80 ;  /* 0x000000000080781c */ /* 0x000fe6000070e170 */
[----:B------:R-:W-:Y:S11]  /*5b50*/  @P2 FSETP.EQ.AND P0, PT, R49, RZ, PT ;  /* 0x000000ff3100220b */ /* 0x000ff60003f02000 */
[----:B------:R-:W-:Y:S02]  /*5b60*/  @!UPT UIADD3 URZ, UPT, UPT, URZ, URZ, URZ ;  /* 0x000000fffffff290 */ /* 0x000fe4000fffe0ff */
.L_x_109:
[----:B------:R-:W-:Y:S01]  /*5b70*/  ULEA UR7, UR8, UR4, 0x3 ;  /* 0x0000000408077291 */ /* 0x000fe2000f8e18ff */
[----:B------:R-:W-:Y:S02]  /*5b80*/  SHF.L.U32 R9, R34, 0x1f, RZ ;  /* 0x0000001f22097819 */ /* 0x000fe400000006ff */
[----:B------:R-:W-:Y:S04]  /*5b90*/  ELECT P4, URZ, PT ;  /* 0x0000000000ff782f */ /* 0x000fe80003880000 */
[----:B------:R-:W-:Y:S02]  /*5ba0*/  PLOP3.LUT P4, PT, P0, P4, PT, 0xf2, 0x2f ;  /* 0x00000000002f781c */ /* 0x000fe40000789e72 */
[----:B------:R-:W1:Y:S11]  /*5bb0*/  SYNCS.PHASECHK.TRANS64.TRYWAIT P2, [UR7+0x1d8], R9 ;  /* 0x0001d809ff0075a7 */ /* 0x000e760008041107 */
[----:B------:R-:W-:Y:S05]  /*5bc0*/  @!P4 IADD3 R8, P0, PT, R32, 0x980, RZ ;  /* 0x000009802008c810 */ /* 0x000fea0007f1e0ff */
[----:B--2---:R-:W-:Y:S01]  /*5bd0*/  @!P4 IMAD.X R2, RZ, RZ, R33, P0 ;  /* 0x000000ffff02c224 */ /* 0x004fe200000e0621 */
[----:B-1----:R-:W-:Y:S07]  /*5be0*/  @!P2 BRA `(.L_x_110) ;  /* 0x0000004000a0a947 */ /* 0x002fee0003800000 */
.L_x_225:
[----:B------:R-:W2:Y:S01]  /*5bf0*/  LDC.64 R12, c[0x0][0xf18] ;  /* 0x0003c600ff0c7b82 */ /* 0x000ea20000000a00 */
[----:B------:R-:W-:Y:S01]  /*5c00*/  @!P4 R2UR UR5, R2 ;  /* 0x000000000205c2ca */ /* 0x000fe200000e0000 */
[----:B------:R-:W-:Y:S01]  /*5c10*/  VOTEU.ALL UP1, P4 ;  /* 0x0000000000ff7886 */ /* 0x000fe20002020000 */
[----:B------:R-:W-:Y:S01]  /*5c20*/  @!P4 R2UR UR9, R8 ;  /* 0x000000000809c2ca */ /* 0x000fe200000e0000 */
[----:B------:R-:W-:Y:S01]  /*5c30*/  UIADD3 UR6, UPT, UPT, UR8, 0x1, URZ ;  /* 0x0000000108067890 */ /* 0x000fe2000fffe0ff */
[----:B-1----:R-:W-:Y:S03]  /*5c40*/  @!P4 IMAD.MOV.U32 R0, RZ, RZ, 0x2000 ;  /* 0x00002000ff00c424 */ /* 0x002fe600078e00ff */
[----:B------:R-:W1:Y:S01]  /*5c50*/  @!P1 LDC R2, c[0x0][0xf0c] ;  /* 0x0003c300ff029b82 */ /* 0x000e620000000800 */
[----:B------:R-:W-:Y:S01]  /*5c60*/  @!UP1 ULEA UR8, UR8, UR4, 0xd ;  /* 0x0000000408089291 */ /* 0x000fe2000f8e68ff */
[----:B------:R-:W-:Y:S01]  /*5c70*/  @P3 SHF.R.U32.HI R29, RZ, 0x10, R21 ;  /* 0x00000010ff1d3819 */ /* 0x000fe20000011615 */
[----:B------:R-:W-:Y:S01]  /*5c80*/  VOTEU.ALL UP0, P4 ;  /* 0x0000000000ff7886 */ /* 0x000fe20002000000 */
[----:B------:R-:W-:Y:S01]  /*5c90*/  UMOV UR18, 0x0 ;  /* 0x0000000000127882 */ /* 0x000fe20000000000 */
[----:B------:R-:W-:Y:S01]  /*5ca0*/  @!UP1 UIADD3 UR8, UPT, UPT, UR8, 0x400, URZ ;  /* 0x0000040008089890 */ /* 0x000fe2000fffe0ff */
[----:B------:R-:W-:Y:S01]  /*5cb0*/  VIADD R31, R31, 0x1 ;  /* 0x000000011f1f7836 */ /* 0x000fe20000000000 */
[----:B------:R-:W-:Y:S01]  /*5cc0*/  UMOV UR19, 0x10000000 ;  /* 0x1000000000137882 */ /* 0x000fe20000000000 */
[----:B------:R-:W-:Y:S01]  /*5cd0*/  IMAD.U32 R9, RZ, RZ, UR5 ;  /* 0x00000005ff097e24 */ /* 0x000fe2000f8e00ff */
[----:B------:R-:W-:Y:S01]  /*5ce0*/  UMOV UR12, UR44 ;  /* 0x0000002c000c7c82 */ /* 0x000fe20008000000 */
[----:B------:R-:W-:Y:S01]  /*5cf0*/  IMAD.U32 R8, RZ, RZ, UR9 ;  /* 0x00000009ff087e24 */ /* 0x000fe2000f8e00ff */
[----:B------:R-:W-:Y:S02]  /*5d00*/  UIADD3 UR9, UPT, UPT, UR7, 0x1c0, URZ ;  /* 0x000001c007097890 */ /* 0x000fe4000fffe0ff */
[----:B------:R-:W-:Y:S01]  /*5d10*/  @!P4 R2UR UR17, R9 ;  /* 0x000000000911c2ca */ /* 0x000fe200000e0000 */
[----:B------:R-:W-:Y:S01]  /*5d20*/  UISETP.NE.AND UP2, UPT, UR6, 0x3, UPT ;  /* 0x000000030600788c */ /* 0x000fe2000bf45270 */
[----:B------:R-:W-:Y:S01]  /*5d30*/  @!P4 R2UR UR16, R8 ;  /* 0x000000000810c2ca */ /* 0x000fe200000e0000 */
[----:B------:R-:W-:Y:S01]  /*5d40*/  UPRMT UR13, UR45, 0x654, UR9 ;  /* 0x000006542d0d7896 */ /* 0x000fe20008000009 */
[----:B------:R-:W3:Y:S01]  /*5d50*/  LDC.64 R8, c[0x0][0xf10] ;  /* 0x0003c400ff087b82 */ /* 0x000ee20000000a00 */
[----:B------:R-:W-:Y:S02]  /*5d60*/  USEL UR15, URZ, 0x1, UP2 ;  /* 0x00000001ff0f7887 */ /* 0x000fe40009000000 */
[----:B------:R-:W-:Y:S04]  /*5d70*/  USEL UR6, UR6, URZ, UP2 ;  /* 0x000000ff06067287 */ /* 0x000fe80009000000 */
[----:B------:R-:W-:Y:S01]  /*5d80*/  ULEA UR5, UR6, UR4, 0x3 ;  /* 0x0000000406057291 */ /* 0x000fe2000f8e18ff */
[----:B------:R-:W-:Y:S03]  /*5d90*/  LOP3.LUT R34, R34, UR15, RZ, 0x3c, !PT ;  /* 0x0000000f22227c12 */ /* 0x000fe6000f8e3cff */
[----:B------:R4:W-:Y:S01]  /*5da0*/  @!UP0 UTMALDG.3D [UR8], [UR16], desc[UR18] ;  /* 0x00001208100085b4 */ /* 0x0009e20008011000 */
[----:B------:R5:W-:Y:S01]  /*5db0*/  @!P4 SYNCS.ARRIVE.TRANS64.RED.A0TR RZ, [UR7+0x1c0], R0 ;  /* 0x0001c000ffffc9a7 */ /* 0x000be20008300407 */
[----:B------:R-:W-:Y:S01]  /*5dc0*/  SHF.L.U32 R24, R34, 0x1f, RZ ;  /* 0x0000001f22187819 */ /* 0x000fe200000006ff */
[C---:B---3--:R-:W-:Y:S01]  /*5dd0*/  @!P1 IMAD.HI.U32 R8, R11.reuse, R8, RZ ;  /* 0x000000080b089227 */ /* 0x048fe200078e00ff */
[----:B--2---:R-:W-:Y:S02]  /*5de0*/  @!P1 ISETP.NE.AND P0, PT, R12, 0x1, PT ;  /* 0x000000010c00980c */ /* 0x004fe40003f05270 */
[----:B-1----:R-:W-:Y:S01]  /*5df0*/  @!P1 ISETP.NE.AND P2, PT, R2, 0x1, PT ;  /* 0x000000010200980c */ /* 0x002fe20003f45270 */
[----:B------:R-:W-:Y:S01]  /*5e00*/  SYNCS.ARRIVE.TRANS64.RED.A1T0 RZ, [UR13], RZ ;  /* 0x000000ffffff79a7 */ /* 0x000fe2000810040d */
[C---:B------:R-:W-:Y:S01]  /*5e10*/  @!P1 IMAD.HI.U32 R13, R10.reuse, R13, RZ ;  /* 0x0000000d0a0d9227 */ /* 0x040fe200078e00ff */
[----:B------:R-:W-:Y:S04]  /*5e20*/  @!P1 SHF.R.U32.HI R8, RZ, R9, R8 ;  /* 0x00000009ff089219 */ /* 0x000fe80000011608 */
[----:B------:R-:W-:Y:S01]  /*5e30*/  @!P1 SEL R8, R11, R8, !P2 ;  /* 0x000000080b089207 */ /* 0x000fe20005000000 */
[----:B------:R-:W1:Y:S01]  /*5e40*/  SYNCS.PHASECHK.TRANS64.TRYWAIT P5, [UR5+0x1d8], R24 ;  /* 0x0001d818ff0075a7 */ /* 0x000e6200080a1105 */
[----:B-----5:R-:W2:Y:S02]  /*5e50*/  @!P1 LDC R0, c[0x0][0xf20] ;  /* 0x0003c800ff009b82 */ /* 0x020ea40000000800 */
[----:B--2---:R-:W-:Y:S04]  /*5e60*/  @!P1 SHF.R.U32.HI R0, RZ, R0, R13 ;  /* 0x00000000ff009219 */ /* 0x004fe8000001160d */
[----:B------:R-:W-:Y:S05]  /*5e70*/  @!P1 SEL R9, R10, R0, !P0 ;  /* 0x000000000a099207 */ /* 0x000fea0004000000 */
[----:B------:R-:W-:Y:S02]  /*5e80*/  @!P1 IMAD.IADD R0, R9, 0x1, -R8 ;  /* 0x0000000109009824 */ /* 0x000fe400078e0a08 */
[----:B------:R-:W-:Y:S02]  /*5e90*/  @!P1 IMAD.IADD R8, R8, 0x1, -R9 ;  /* 0x0000000108089824 */ /* 0x000fe400078e0a09 */
[----:B------:R-:W-:Y:S02]  /*5ea0*/  @!P1 IMAD R11, R0, R2, R11 ;  /* 0x00000002000b9224 */ /* 0x000fe400078e020b */
[----:B------:R-:W-:Y:S01]  /*5eb0*/  @!P1 IMAD R10, R8, R12, R10 ;  /* 0x0000000c080a9224 */ /* 0x000fe200078e020a */
[----:B-1--4-:R-:W-:Y:S06]  /*5ec0*/  @!P5 BRA `(.L_x_111) ;  /* 0x000000400000d947 */ /* 0x012fec0003800000 */
.L_x_227:
[----:B------:R-:W-:Y:S01]  /*5ed0*/  UIADD3 UR9, UPT, UPT, UR5, 0x1c0, URZ ;  /* 0x000001c005097890 */ /* 0x000fe2000fffe0ff */
[----:B------:R-:W-:Y:S01]  /*5ee0*/  @!P4 IADD3 R2, P0, PT, R32, 0x980, RZ ;  /* 0x000009802002c810 */ /* 0x000fe20007f1e0ff */
[----:B------:R-:W-:Y:S01]  /*5ef0*/  VOTEU.ALL UP0, P4 ;  /* 0x0000000000ff7886 */ /* 0x000fe20002000000 */
[----:B------:R-:W-:Y:S01]  /*5f00*/  UMOV UR18, 0x0 ;  /* 0x0000000000127882 */ /* 0x000fe20000000000 */
[----:B------:R-:W-:Y:S01]  /*5f10*/  UMOV UR19, 0x10000000 ;  /* 0x1000000000137882 */ /* 0x000fe20000000000 */
[----:B------:R-:W-:Y:S01]  /*5f20*/  @!P4 R2UR UR8, R2 ;  /* 0x000000000208c2ca */ /* 0x000fe200000e0000 */
[----:B-1----:R-:W-:Y:S01]  /*5f30*/  @!P4 IMAD.X R0, RZ, RZ, R33, P0 ;  /* 0x000000ffff00c224 */ /* 0x002fe200000e0621 */
[----:B------:R-:W-:Y:S01]  /*5f40*/  @!UP0 UIADD3 UR10, UPT, UPT, UR10, 0x20, URZ ;  /* 0x000000200a0a8890 */ /* 0x000fe2000fffe0ff */
[----:B------:R-:W-:Y:S01]  /*5f50*/  ISETP.NE.AND P0, PT, R31, 0x2, PT ;  /* 0x000000021f00780c */ /* 0x000fe20003f05270 */
[----:B------:R-:W-:Y:S01]  /*5f60*/  UMOV UR12, UR44 ;  /* 0x0000002c000c7c82 */ /* 0x000fe20008000000 */
[----:B------:R-:W-:Y:S01]  /*5f70*/  @P3 R2UR UR44, R29 ;  /* 0x000000001d2c32ca */ /* 0x000fe200000e0000 */
[----:B------:R-:W-:Y:S01]  /*5f80*/  IMAD.IADD R24, R10, 0x1, R86 ;  /* 0x000000010a187824 */ /* 0x000fe200078e0256 */
[----:B------:R-:W-:Y:S01]  /*5f90*/  @!P4 R2UR UR7, R0 ;  /* 0x000000000007c2ca */ /* 0x000fe200000e0000 */
[----:B------:R-:W-:Y:S01]  /*5fa0*/  IMAD.IADD R0, R11, 0x1, R87 ;  /* 0x000000010b007824 */ /* 0x000fe200078e0257 */
[----:B------:R-:W-:Y:S04]  /*5fb0*/  SEL R31, R31, RZ, P0 ;  /* 0x000000ff1f1f7207 */ /* 0x000fe80000000000 */
[----:B------:R-:W-:Y:S01]  /*5fc0*/  IMAD.U32 R8, RZ, RZ, UR8 ;  /* 0x00000008ff087e24 */ /* 0x000fe2000f8e00ff */
[----:B------:R-:W-:Y:S02]  /*5fd0*/  R2UR UR27, R0 ;  /* 0x00000000001b72ca */ /* 0x000fe400000e0000 */
[----:B------:R-:W-:Y:S02]  /*5fe0*/  SEL R0, RZ, 0x1, P0 ;  /* 0x00000001ff007807 */ /* 0x000fe40000000000 */
[----:B------:R-:W-:Y:S02]  /*5ff0*/  @!P4 R2UR UR16, R8 ;  /* 0x000000000810c2ca */ /* 0x000fe400000e0000 */
[----:B------:R-:W-:Y:S01]  /*6000*/  IMAD.U32 R9, RZ, RZ, UR7 ;  /* 0x00000007ff097e24 */ /* 0x000fe2000f8e00ff */
[----:B------:R-:W-:Y:S01]  /*6010*/  @!UP0 ULEA UR7, UR6, UR4, 0xd ;  /* 0x0000000406078291 */ /* 0x000fe2000f8e68ff */
[----:B------:R-:W-:Y:S01]  /*6020*/  LOP3.LUT R30, R30, R0, RZ, 0x3c, !PT ;  /* 0x000000001e1e7212 */ /* 0x000fe200078e3cff */
[----:B------:R-:W-:Y:S02]  /*6030*/  UIADD3 UR6, UPT, UPT, UR6, 0x1, URZ ;  /* 0x0000000106067890 */ /* 0x000fe4000fffe0ff */
[----:B------:R-:W-:Y:S01]  /*6040*/  @!P4 R2UR UR17, R9 ;  /* 0x000000000911c2ca */ /* 0x000fe200000e0000 */
[----:B------:R-:W-:Y:S01]  /*6050*/  @!UP0 UIADD3 UR8, UPT, UPT, UR7, 0x400, URZ ;  /* 0x0000040007088890 */ /* 0x000fe2000fffe0ff */
[----:B------:R-:W-:Y:S01]  /*6060*/  VOTEU.ALL UP0, P4 ;  /* 0x0000000000ff7886 */ /* 0x000fe20002000000 */
[----:B------:R-:W-:Y:S10]  /*6070*/  UPRMT UR7, UR45, 0x654, UR9 ;  /* 0x000006542d077896 */ /* 0x000ff40008000009 */
[----:B------:R1:W-:Y:S01]  /*6080*/  @!UP0 UTMALDG.3D [UR8], [UR16], desc[UR18] ;  /* 0x00001208100085b4 */ /* 0x0003e20008011000 */
[----:B------:R2:W-:Y:S01]  /*6090*/  @!P4 SYNCS.ARRIVE.TRANS64.RED.A0TR RZ, [UR5+0x1c0], R28 ;  /* 0x0001c01cffffc9a7 */ /* 0x0005e20008300405 */
[----:B------:R-:W-:Y:S04]  /*60a0*/  UISETP.NE.AND UP0, UPT, UR6, 0x3, UPT ;  /* 0x000000030600788c */ /* 0x000fe8000bf05270 */
[----:B------:R-:W-:Y:S06]  /*60b0*/  USEL UR5, URZ, 0x1, UP0 ;  /* 0x00000001ff057887 */ /* 0x000fec0008000000 */
[----:B------:R-:W-:Y:S01]  /*60c0*/  LOP3.LUT R34, R34, UR5, RZ, 0x3c, !PT ;  /* 0x0000000522227c12 */ /* 0x000fe2000f8e3cff */
[----:B------:R-:W-:Y:S01]  /*60d0*/  SYNCS.ARRIVE.TRANS64.RED.A1T0 RZ, [UR7], RZ ;  /* 0x000000ffffff79a7 */ /* 0x000fe20008100407 */
[----:B-1----:R-:W-:Y:S02]  /*60e0*/  USEL UR8, UR6, URZ, UP0 ;  /* 0x000000ff06087287 */ /* 0x002fe40008000000 */
[----:B------:R-:W-:Y:S01]  /*60f0*/  UPLOP3.LUT UP0, UPT, UPT, UPT, UPT, 0x80, 0x8 ;  /* 0x000000000008789c */ /* 0x000fe20003f0f070 */
[----:B------:R-:W-:Y:S10]  /*6100*/  @P3 BRA `(.L_x_112) ;  /* 0xfffffff4001c3947 */ /* 0x000ff4000383ffff */
[----:B------:R-:W-:Y:S01]  /*6110*/  UIADD3 UR4, UPT, UPT, UR4, 0x1d8, URZ ;  /* 0x000001d804047890 */ /* 0x000fe2000fffe0ff */
[----:B------:R-:W-:-:S03]  /*6120*/  SHF.L.U32 R2, R34, 0x1f, RZ ;  /* 0x0000001f22027819 */ /* 0x000fc600000006ff */
[----:B------:R-:W-:-:S09]  /*6130*/  ULEA UR5, UR8, UR4, 0x3 ;  /* 0x0000000408057291 */ /* 0x000fd2000f8e18ff */
[----:B------:R-:W1:Y:S02]  /*6140*/  SYNCS.PHASECHK.TRANS64.TRYWAIT P0, [UR5], R2 ;  /* 0x00000002ff0075a7 */ /* 0x000e640008001105 */
[----:B-1----:R-:W-:Y:S05]  /*6150*/  @!P0 BRA `(.L_x_113) ;  /* 0x0000003c00748947 */ /* 0x002fea0003800000 */
.L_x_229:
        /* <DEDUP_REMOVED lines=9> */
.L_x_231:
[----:B------:R-:W-:-:S04]  /*61f0*/  UIADD3 UR6, UPT, UPT, UR6, 0x1, URZ ;  /* 0x0000000106067890 */ /* 0x000fc8000fffe0ff */
[----:B------:R-:W-:-:S04]  /*6200*/  UISETP.NE.AND UP0, UPT, UR6, 0x3, UPT ;  /* 0x000000030600788c */ /* 0x000fc8000bf05270 */
[----:B------:R-:W-:Y:S02]  /*6210*/  USEL UR5, URZ, 0x1, UP0 ;  /* 0x00000001ff057887 */ /* 0x000fe40008000000 */
[----:B------:R-:W-:-:S04]  /*6220*/  USEL UR6, UR6, URZ, UP0 ;  /* 0x000000ff06067287 */ /* 0x000fc80008000000 */
[----:B------:R-:W-:Y:S01]  /*6230*/  ULEA UR6, UR6, UR4, 0x3 ;  /* 0x0000000406067291 */ /* 0x000fe2000f8e18ff */
[----:B-1----:R-:W-:-:S04]  /*6240*/  LOP3.LUT R2, R34, UR5, RZ, 0x3c, !PT ;  /* 0x0000000522027c12 */ /* 0x002fc8000f8e3cff */
[----:B------:R-:W-:Y:S01]  /*6250*/  SHF.L.U32 R2, R2, 0x1f, RZ ;  /* 0x0000001f02027819 */ /* 0x000fe200000006ff */
[----:B------:R-:W-:-:S07]  /*6260*/  IMAD.U32 R0, RZ, RZ, UR6 ;  /* 0x00000006ff007e24 */ /* 0x000fce000f8e00ff */
.L_x_115:
[----:B-1----:R1:W3:Y:S02]  /*6270*/  SYNCS.PHASECHK.TRANS64.TRYWAIT P0, [R0+URZ], R2 ;  /* 0x00000002000075a7 */ /* 0x0022e400080011ff */
[----:B---3--:R-:W-:Y:S05]  /*6280*/  @!P0 NANOSLEEP.SYNCS 0x989680 ;  /* 0x009896800000895d */ /* 0x008fea0003900000 */
[----:B------:R-:W3:Y:S02]  /*6290*/  @!P0 SYNCS.PHASECHK.TRANS64 P0, [R0+URZ], R2 ;  /* 0x00000002000085a7 */ /* 0x000ee400080010ff */
[----:B---3--:R-:W-:Y:S05]  /*62a0*/  @P0 EXIT ;  /* 0x000000000000094d */ /* 0x008fea0003800000 */
[----:B------:R-:W-:Y:S05]  /*62b0*/  BRA `(.L_x_115) ;  /* 0xfffffffc00ec7947 */ /* 0x000fea000383ffff */
.L_x_103:
[----:B------:R-:W-:-:S06]  /*62c0*/  UISETP.GE.AND UP0, UPT, UR6, 0x4, UPT ;  /* 0x000000040600788c */ /* 0x000fcc000bf06270 */
[----:B------:R-:W-:-:S13]  /*62d0*/  PLOP3.LUT P0, PT, PT, PT, UP0, 0x80, 0x8 ;  /* 0x000000000008781c */ /* 0x000fda0003f0f008 */
[----:B---3--:R-:W-:Y:S05]  /*62e0*/  @!P0 EXIT ;  /* 0x000000000000894d */ /* 0x008fea0003800000 */
[----:B------:R-:W-:Y:S01]  /*62f0*/  BAR.SYNC.DEFER_BLOCKING 0x6, 0xa0 ;  /* 0x0182800000007b1d */ /* 0x000fe20000010000 */
[C---:B------:R-:W-:Y:S01]  /*6300*/  IMAD.SHL.U32 R2, R93.reuse, 0x20, RZ ;  /* 0x000000205d027824 */ /* 0x040fe200078e00ff */
[C---:B------:R-:W-:Y:S01]  /*6310*/  LOP3.LUT R94, R93.reuse, 0x2, RZ, 0xc0, !PT ;  /* 0x000000025d5e7812 */ /* 0x040fe200078ec0ff */
[C---:B------:R-:W-:Y:S01]  /*6320*/  IMAD.SHL.U32 R99, R93.reuse, 0x4, RZ ;  /* 0x000000045d637824 */ /* 0x040fe200078e00ff */
[C---:B------:R-:W-:Y:S01]  /*6330*/  LOP3.LUT R100, R93.reuse, 0x60, RZ, 0xc0, !PT ;  /* 0x000000605d647812 */ /* 0x040fe200078ec0ff */
[C---:B------:R-:W-:Y:S01]  /*6340*/  IMAD.U32 R46, R93.reuse, 0x10000, RZ ;  /* 0x000100005d2e7824 */ /* 0x040fe200078e00ff */
[----:B------:R-:W-:Y:S02]  /*6350*/  UMOV UR49, 0x400 ;  /* 0x0000040000317882 */ /* 0x000fe40000000000 */
[----:B------:R-:W1:Y:S01]  /*6360*/  LDC R91, c[0x0][0x370] ;  /* 0x0000dc00ff5b7b82 */ /* 0x000e620000000800 */
[----:B------:R-:W-:Y:S01]  /*6370*/  ULEA UR49, UR45, UR49, 0x18 ;  /* 0x000000312d317291 */ /* 0x000fe2000f8ec0ff */
[----:B------:R-:W-:Y:S01]  /*6380*/  LOP3.LUT R3, R2, 0xc0, RZ, 0xc0, !PT ;  /* 0x000000c002037812 */ /* 0x000fe200078ec0ff */
[----:B------:R-:W-:Y:S01]  /*6390*/  IMAD.MOV.U32 R45, RZ, RZ, RZ ;  /* 0x000000ffff2d7224 */ /* 0x000fe200078e00ff */
[----:B------:R-:W-:Y:S01]  /*63a0*/  LOP3.LUT R93, R93, 0x4, RZ, 0xc0, !PT ;  /* 0x000000045d5d7812 */ /* 0x000fe200078ec0ff */
[----:B------:R-:W-:Y:S01]  /*63b0*/  UIADD3 UR53, UPT, UPT, UR49, 0x400, URZ ;  /* 0x0000040031357890 */ /* 0x000fe2000fffe0ff */
[----:B------:R-:W-:-:S02]  /*63c0*/  LOP3.LUT R99, R3, 0x18, R99, 0xf8, !PT ;  /* 0x0000001803637812 */ /* 0x000fc400078ef863 */
[----:B------:R-:W-:Y:S01]  /*63d0*/  CS2R R96, SRZ ;  /* 0x0000000000607805 */ /* 0x000fe2000001ff00 */
[----:B------:R-:W2:Y:S01]  /*63e0*/  LDC R42, c[0x0][0xf0c] ;  /* 0x0003c300ff2a7b82 */ /* 0x000ea20000000800 */
[----:B------:R-:W-:Y:S01]  /*63f0*/  LOP3.LUT R46, R46, 0x600000, RZ, 0xc0, !PT ;  /* 0x006000002e2e7812 */ /* 0x000fe200078ec0ff */
[----:B------:R-:W-:Y:S01]  /*6400*/  IMAD.MOV.U32 R103, RZ, RZ, RZ ;  /* 0x000000ffff677224 */ /* 0x000fe200078e00ff */
[----:B------:R-:W-:Y:S01]  /*6410*/  IADD3 R98, PT, PT, -R93, 0x2, RZ ;  /* 0x000000025d627810 */ /* 0x000fe20007ffe1ff */
[----:B------:R-:W-:Y:S01]  /*6420*/  IMAD.MOV R94, RZ, RZ, -R94 ;  /* 0x000000ffff5e7224 */ /* 0x000fe200078e0a5e */
[----:B------:R-:W-:Y:S01]  /*6430*/  LOP3.LUT R99, R99, 0xf20, R2, 0xf8, !PT ;  /* 0x00000f2063637812 */ /* 0x000fe200078ef802 */
[----:B------:R-:W-:Y:S01]  /*6440*/  IMAD.MOV R93, RZ, RZ, -R93 ;  /* 0x000000ffff5d7224 */ /* 0x000fe200078e0a5d */
[----:B------:R-:W3:Y:S01]  /*6450*/  LDCU.64 UR54, c[0x0][0x348] ;  /* 0x00006900ff3677ac */ /* 0x000ee20008000a00 */
[----:B------:R-:W4:Y:S01]  /*6460*/  LDC R89, c[0x0][0xf20] ;  /* 0x0003c800ff597b82 */ /* 0x000f220000000800 */
[----:B------:R-:W3:Y:S01]  /*6470*/  LDS R0, [UR49+0x290] ;  /* 0x00029031ff007984 */ /* 0x000ee20008000800 */
[----:B------:R-:W-:Y:S01]  /*6480*/  IMAD.SHL.U32 R98, R98, 0x10, RZ ;  /* 0x0000001062627824 */ /* 0x000fe200078e00ff */
[----:B------:R-:W-:Y:S01]  /*6490*/  LEA R99, R99, UR53, 0x1 ;  /* 0x0000003563637c11 */ /* 0x000fe2000f8e08ff */
[----:B------:R-:W-:Y:S01]  /*64a0*/  UMOV UR52, 0x1 ;  /* 0x0000000100347882 */ /* 0x000fe20000000000 */
[----:B------:R-:W-:Y:S01]  /*64b0*/  UMOV UR56, URZ ;  /* 0x000000ff00387c82 */ /* 0x000fe20008000000 */
[----:B------:R-:W1:Y:S02]  /*64c0*/  LDCU.64 UR40, c[0x0][0xc88] ;  /* 0x00019100ff2877ac */ /* 0x000e640008000a00 */
[----:B------:R-:W1:Y:S01]  /*64d0*/  LDC R41, c[0x0][0xf30] ;  /* 0x0003cc00ff297b82 */ /* 0x000e620000000800 */
[----:B------:R-:W1:Y:S01]  /*64e0*/  LDCU.64 UR42, c[0x0][0xc90] ;  /* 0x00019200ff2a77ac */ /* 0x000e620008000a00 */
[----:B------:R-:W-:Y:S01]  /*64f0*/  UMOV UR51, URZ ;  /* 0x000000ff00337c82 */ /* 0x000fe20008000000 */
[----:B------:R-:W-:-:S05]  /*6500*/  UMOV UR50, URZ ;  /* 0x000000ff00327c82 */ /* 0x000fca0008000000 */
[----:B------:R-:W1:Y:S08]  /*6510*/  LDC.64 R84, c[0x0][0xf10] ;  /* 0x0003c400ff547b82 */ /* 0x000e700000000a00 */
[----:B------:R-:W1:Y:S08]  /*6520*/  LDC.64 R38, c[0x0][0xf18] ;  /* 0x0003c600ff267b82 */ /* 0x000e700000000a00 */
[----:B------:R-:W1:Y:S08]  /*6530*/  LDC.64 R36, c[0x0][0xf28] ;  /* 0x0003ca00ff247b82 */ /* 0x000e700000000a00 */
[----:B------:R-:W1:Y:S01]  /*6540*/  LDC.64 R82, c[0x0][0xcb0] ;  /* 0x00032c00ff527b82 */ /* 0x000e620000000a00 */
[----:B---3--:R-:W-:-:S07]  /*6550*/  IMAD.IADD R46, R0, 0x1, R46 ;  /* 0x00000001002e7824 */ /* 0x008fce00078e022e */
[----:B------:R-:W3:Y:S08]  /*6560*/  LDC.64 R80, c[0x0][0xca8] ;  /* 0x00032a00ff507b82 */ /* 0x000ef00000000a00 */
[----:B--2-4-:R-:W1:Y:S02]  /*6570*/  LDC R90, c[0x0][0x374] ;  /* 0x0000dd00ff5a7b82 */ /* 0x014e640000000800 */
.L_x_146:
[C---:B------:R-:W-:Y:S02]  /*6580*/  LEA R0, R103.reuse, UR49, 0x3 ;  /* 0x0000003167007c11 */ /* 0x040fe4000f8e18ff */
[----:B------:R-:W-:Y:S02]  /*6590*/  SHF.L.U32 R2, R96, 0x1f, RZ ;  /* 0x0000001f60027819 */ /* 0x000fe400000006ff */
[----:B------:R-:W-:Y:S02]  /*65a0*/  LEA R16, R103, UR49, 0x4 ;  /* 0x0000003167107c11 */ /* 0x000fe4000f8e20ff */
[----:B------:R-:W2:Y:S02]  /*65b0*/  SYNCS.PHASECHK.TRANS64.TRYWAIT P0, [R0+URZ+0x200], R2 ;  /* 0x00020002000075a7 */ /* 0x000ea400080011ff */
[----:B--2---:R-:W-:Y:S05]  /*65c0*/  @!P0 BRA `(.L_x_116) ;  /* 0x0000003800888947 */ /* 0x004fea0003800000 */
.L_x_232:
[----:B------:R-:W4:Y:S01]  /*65d0*/  LDC.64 R10, c[0x0][0xf10] ;  /* 0x0003c400ff0a7b82 */ /* 0x000f220000000a00 */
[----:B------:R-:W3:Y:S01]  /*65e0*/  LDS.128 R16, [R16+0x270] ;  /* 0x0002700010107984 */ /* 0x000ee20000000c00 */
[----:B-1----:R-:W-:Y:S01]  /*65f0*/  ISETP.NE.AND P1, PT, R41, 0x1, PT ;  /* 0x000000012900780c */ /* 0x002fe20003f25270 */
[----:B--2---:R-:W-:Y:S01]  /*6600*/  VIADD R0, R0, 0x210 ;  /* 0x0000021000007836 */ /* 0x004fe20000000000 */
[----:B------:R-:W-:Y:S04]  /*6610*/  ISETP.GE.AND P0, PT, R40, 0x1, PT ;  /* 0x000000012800780c */ /* 0x000fe80003f06270 */
[----:B------:R-:W1:Y:S01]  /*6620*/  LDC.64 R8, c[0x0][0xf18] ;  /* 0x0003c600ff087b82 */ /* 0x000e620000000a00 */
[----:B------:R-:W-:Y:S01]  /*6630*/  PRMT R0, RZ, 0x654, R0 ;  /* 0x00000654ff007816 */ /* 0x000fe20000000000 */
[----:B------:R-:W-:Y:S01]  /*6640*/  @!PT LDS RZ, [RZ] ;  /* 0x00000000fffff984 */ /* 0x000fe20000000800 */
[----:B------:R-:W-:Y:S01]  /*6650*/  @!PT LDS RZ, [RZ] ;  /* 0x00000000fffff984 */ /* 0x000fe20000000800 */
[----:B------:R-:W-:Y:S01]  /*6660*/  @!PT LDS RZ, [RZ] ;  /* 0x00000000fffff984 */ /* 0x000fe20000000800 */
[----:B------:R-:W-:Y:S01]  /*6670*/  @!PT LDS RZ, [RZ] ;  /* 0x00000000fffff984 */ /* 0x000fe20000000800 */
[----:B------:R2:W-:Y:S06]  /*6680*/  MEMBAR.ALL.CTA ;  /* 0x0000000000007992 */ /* 0x0005ec0000008000 */
[----:B--2---:R-:W2:Y:S01]  /*6690*/  FENCE.VIEW.ASYNC.S ;  /* 0x00000000000073c6 */ /* 0x004ea20000000000 */
[----:B------:R-:W1:Y:S08]  /*66a0*/  @!P1 LDC R12, c[0x0][0xf20] ;  /* 0x0003c800ff0c9b82 */ /* 0x000e700000000800 */
[----:B------:R-:W1:Y:S01]  /*66b0*/  @!P1 LDC R7, c[0x0][0xf0c] ;  /* 0x0003c300ff079b82 */ /* 0x000e620000000800 */
[----:B--2---:R2:W-:Y:S01]  /*66c0*/  SYNCS.ARRIVE.TRANS64.RED.A1T0 RZ, [R0+URZ], RZ ;  /* 0x000000ff00ff79a7 */ /* 0x0045e200081004ff */
[----:B---3--:R-:W-:Y:S04]  /*66d0*/  LOP3.LUT P4, RZ, R18, 0x1, RZ, 0xc0, !PT ;  /* 0x0000000112ff7812 */ /* 0x008fe8000788c0ff */
[----:B------:R-:W-:Y:S09]  /*66e0*/  P2R R101, PR, RZ, 0x10 ;  /* 0x00000010ff657803 */ /* 0x000ff20000000000 */
[----:B------:R-:W-:Y:S02]  /*66f0*/  @P4 MOV R44, R16 ;  /* 0x00000010002c4202 */ /* 0x000fe40000000f00 */
[----:B------:R-:W-:Y:S01]  /*6700*/  @P4 LOP3.LUT R43, R17, 0xffff, RZ, 0xc0, !PT ;  /* 0x0000ffff112b4812 */ /* 0x000fe200078ec0ff */
[----:B--2-4-:R-:W-:Y:S06]  /*6710*/  @!P0 BRA `(.L_x_117) ;  /* 0x0000000000a48947 */ /* 0x014fec0003800000 */
[----:B------:R-:W-:Y:S01]  /*6720*/  IMAD.HI.U32 R0, R90, R39, RZ ;  /* 0x000000275a007227 */ /* 0x000fe200078e00ff */
[----:B------:R-:W-:Y:S02]  /*6730*/  ISETP.NE.AND P0, PT, R38, 0x1, PT ;  /* 0x000000012600780c */ /* 0x000fe40003f05270 */
[----:B------:R-:W-:Y:S01]  /*6740*/  ISETP.NE.AND P2, PT, R40, 0x1, PT ;  /* 0x000000012800780c */ /* 0x000fe20003f45270 */
[----:B------:R-:W-:Y:S01]  /*6750*/  IMAD.HI.U32 R4, R91, R84, RZ ;  /* 0x000000545b047227 */ /* 0x000fe200078e00ff */
[----:B------:R-:W-:Y:S02]  /*6760*/  SHF.R.U32.HI R0, RZ, R89, R0 ;  /* 0x00000059ff007219 */ /* 0x000fe40000011600 */
[----:B------:R-:W-:Y:S01]  /*6770*/  ISETP.NE.AND P3, PT, R42, 0x1, PT ;  /* 0x000000012a00780c */ /* 0x000fe20003f65270 */
[----:B------:R-:W-:Y:S01]  /*6780*/  IMAD.HI.U32 R6, R43, R39, RZ ;  /* 0x000000272b067227 */ /* 0x000fe200078e00ff */
[-C--:B------:R-:W-:Y:S02]  /*6790*/  SHF.R.U32.HI R4, RZ, R85.reuse, R4 ;  /* 0x00000055ff047219 */ /* 0x080fe40000011604 */
        /* <DEDUP_REMOVED lines=14> */
[C---:B------:R-:W-:Y:S03]  /*6880*/  IMAD.HI.U32 R0, R3.reuse, R36, RZ ;  /* 0x0000002403007227 */ /* 0x040fe600078e00ff */
[C---:B------:R-:W-:Y:S02]  /*6890*/  ISETP.GE.OR P0, PT, R2.reuse, R5, P0 ;  /* 0x000000050200720c */ /* 0x040fe40000706670 */
[----:B------:R-:W-:Y:S04]  /*68a0*/  SHF.R.U32.HI R0, RZ, R37, R0 ;  /* 0x00000025ff007219 */ /* 0x000fe80000011600 */
[C---:B------:R-:W-:Y:S05]  /*68b0*/  SEL R6, R3.reuse, R0, !P2 ;  /* 0x0000000003067207 */ /* 0x040fea0005000000 */
        /* <DEDUP_REMOVED lines=14> */
[----:B------:R-:W-:Y:S07]  /*69a0*/  IMAD R43, R3, R38, R43 ;  /* 0x00000026032b7224 */ /* 0x000fee00078e022b */
.L_x_117:
[----:B------:R-:W-:Y:S01]  /*69b0*/  @!P1 IMAD.HI.U32 R0, R44, R10, RZ ;  /* 0x0000000a2c009227 */ /* 0x000fe200078e00ff */
[----:B-1----:R-:W-:Y:S01]  /*69c0*/  @!P1 ISETP.NE.AND P0, PT, R8, 0x1, PT ;  /* 0x000000010800980c */ /* 0x002fe20003f05270 */
[----:B------:R-:W-:Y:S01]  /*69d0*/  ULOP3.LUT UP0, URZ, UR53, 0x1b0, URZ, 0xc0, !UPT ;  /* 0x000001b035ff7892 */ /* 0x000fe2000f80c0ff */
[----:B------:R-:W-:Y:S01]  /*69e0*/  @!P1 ISETP.NE.AND P2, PT, R7, 0x1, PT ;  /* 0x000000010700980c */ /* 0x000fe20003f45270 */
[----:B------:R-:W-:Y:S01]  /*69f0*/  @!P1 IMAD.HI.U32 R2, R43, R9, RZ ;  /* 0x000000092b029227 */ /* 0x000fe200078e00ff */
[----:B------:R-:W-:Y:S01]  /*6a00*/  @!P1 SHF.R.U32.HI R0, RZ, R11, R0 ;  /* 0x0000000bff009219 */ /* 0x000fe20000011600 */
[----:B------:R-:W-:Y:S01]  /*6a10*/  USHF.L.U32 UR38, UR27, 0x7, URZ ;  /* 0x000000071b267899 */ /* 0x000fe200080006ff */
[----:B------:R-:W-:Y:S01]  /*6a20*/  R2UR UR37, R24 ;  /* 0x00000000182572ca */ /* 0x000fe200000e0000 */
[----:B------:R-:W-:Y:S01]  /*6a30*/  VIADD R103, R103, 0x1 ;  /* 0x0000000167677836 */ /* 0x000fe20000000000 */
[----:B------:R-:W-:Y:S02]  /*6a40*/  @!P1 SHF.R.U32.HI R2, RZ, R12, R2 ;  /* 0x0000000cff029219 */ /* 0x000fe40000011602 */
[----:B------:R-:W-:Y:S02]  /*6a50*/  @!P1 SEL R3, R44, R0, !P2 ;  /* 0x000000002c039207 */ /* 0x000fe40005000000 */
[----:B------:R-:W-:Y:S02]  /*6a60*/  @!P1 SEL R2, R43, R2, !P0 ;  /* 0x000000022b029207 */ /* 0x000fe40004000000 */
[----:B------:R-:W-:Y:S03]  /*6a70*/  @P4 SHF.R.U32.HI R95, RZ, 0x10, R17 ;  /* 0x00000010ff5f4819 */ /* 0x000fe60000011611 */
[----:B------:R-:W-:Y:S02]  /*6a80*/  @!P1 IMAD.IADD R0, R2, 0x1, -R3 ;  /* 0x0000000102009824 */ /* 0x000fe400078e0a03 */
[----:B------:R-:W-:Y:S01]  /*6a90*/  @!P1 IMAD.IADD R2, R3, 0x1, -R2 ;  /* 0x0000000103029824 */ /* 0x000fe200078e0a02 */
[----:B------:R-:W-:Y:S01]  /*6aa0*/  USHF.L.U32 UR37, UR37, 0x6, URZ ;  /* 0x0000000625257899 */ /* 0x000fe200080006ff */
[----:B------:R-:W-:Y:S02]  /*6ab0*/  @!P1 IMAD R44, R0, R7, R44 ;  /* 0x00000007002c9224 */ /* 0x000fe400078e022c */
[----:B------:R-:W-:Y:S01]  /*6ac0*/  @!P1 IMAD R43, R2, R8, R43 ;  /* 0x00000008022b9224 */ /* 0x000fe200078e022b */
[----:B------:R-:W-:Y:S08]  /*6ad0*/  BRA.U !UP0, `(.L_x_118) ;  /* 0x00000001087c7547 */ /* 0x000ff0000b800000 */
[----:B------:R-:W1:Y:S01]  /*6ae0*/  LDCU.64 UR8, c[0x4][0x80] ;  /* 0x01001000ff0877ac */ /* 0x000e620008000a00 */
[----:B------:R-:W-:Y:S01]  /*6af0*/  MOV R2, 0x0 ;  /* 0x0000000000027802 */ /* 0x000fe20000000f00 */
[----:B------:R-:W-:Y:S02]  /*6b00*/  HFMA2 R12, -RZ, RZ, 0, 5.9604644775390625e-08 ;  /* 0x00000001ff0c7431 */ /* 0x000fe400000001ff */
[----:B------:R-:W-:Y:S01]  /*6b10*/  IMAD.MOV.U32 R8, RZ, RZ, 0x70 ;  /* 0x00000070ff087424 */ /* 0x000fe200078e00ff */
[----:B------:R2:W3:Y:S01]  /*6b20*/  LDC.64 R14, c[0x4][R2] ;  /* 0x01000000020e7b82 */ /* 0x0004e20000000a00 */
[----:B------:R-:W4:Y:S01]  /*6b30*/  LDCU.64 UR6, c[0x4][0x88] ;  /* 0x01001100ff0677ac */ /* 0x000f220008000a00 */
[----:B------:R-:W-:Y:S01]  /*6b40*/  IMAD.MOV.U32 R13, RZ, RZ, RZ ;  /* 0x000000ffff0d7224 */ /* 0x000fe200078e00ff */
[----:B------:R-:W2:Y:S01]  /*6b50*/  LDCU.64 UR4, c[0x4][0x8] ;  /* 0x01000100ff0477ac */ /* 0x000ea20008000a00 */
[----:B-1----:R-:W-:Y:S01]  /*6b60*/  MOV R5, UR9 ;  /* 0x0000000900057c02 */ /* 0x002fe20008000f00 */
[----:B------:R-:W-:Y:S01]  /*6b70*/  IMAD.U32 R4, RZ, RZ, UR8 ;  /* 0x00000008ff047e24 */ /* 0x000fe2000f8e00ff */
[----:B----4-:R-:W-:Y:S01]  /*6b80*/  MOV R7, UR7 ;  /* 0x0000000700077c02 */ /* 0x010fe20008000f00 */
[----:B------:R-:W-:Y:S01]  /*6b90*/  IMAD.U32 R6, RZ, RZ, UR6 ;  /* 0x00000006ff067e24 */ /* 0x000fe2000f8e00ff */
[----:B--2---:R-:W-:Y:S01]  /*6ba0*/  MOV R11, UR5 ;  /* 0x00000005000b7c02 */ /* 0x004fe20008000f00 */
[----:B------:R-:W-:Y:S02]  /*6bb0*/  IMAD.U32 R10, RZ, RZ, UR4 ;  /* 0x00000004ff0a7e24 */ /* 0x000fe4000f8e00ff */
[----:B------:R-:W-:Y:S07]  /*6bc0*/  LEPC R20, `(.L_x_119) ;  /* 0x000000001014794e */ /* 0x000fee0000000000 */
[----:B---3-5:R-:W-:Y:S05]  /*6bd0*/  CALL.ABS.NOINC R14 ;  /* 0x000000000e007343 */ /* 0x028fea0003c00000 */
.L_x_119:
[----:B------:R-:W1:Y:S01]  /*6be0*/  LDCU.64 UR8, c[0x4][0x80] ;  /* 0x01001000ff0877ac */ /* 0x000e620008000a00 */
[----:B------:R-:W2:Y:S01]  /*6bf0*/  LDC.64 R2, c[0x4][R2] ;  /* 0x0100000002027b82 */ /* 0x000ea20000000a00 */
[----:B------:R-:W-:Y:S02]  /*6c00*/  HFMA2 R12, -RZ, RZ, 0, 5.9604644775390625e-08 ;  /* 0x00000001ff0c7431 */ /* 0x000fe400000001ff */
[----:B------:R-:W-:Y:S02]  /*6c10*/  IMAD.MOV.U32 R8, RZ, RZ, 0x70 ;  /* 0x00000070ff087424 */ /* 0x000fe400078e00ff */
[----:B------:R-:W-:Y:S01]  /*6c20*/  IMAD.MOV.U32 R13, RZ, RZ, RZ ;  /* 0x000000ffff0d7224 */ /* 0x000fe200078e00ff */
[----:B------:R-:W3:Y:S01]  /*6c30*/  LDCU.64 UR6, c[0x4][0x88] ;  /* 0x01001100ff0677ac */ /* 0x000ee20008000a00 */
[----:B------:R-:W4:Y:S01]  /*6c40*/  LDCU.64 UR4, c[0x4][0x8] ;  /* 0x01000100ff0477ac */ /* 0x000f220008000a00 */
[----:B-1----:R-:W-:Y:S02]  /*6c50*/  MOV R4, UR8 ;  /* 0x0000000800047c02 */ /* 0x002fe40008000f00 */
[----:B------:R-:W-:Y:S02]  /*6c60*/  MOV R5, UR9 ;  /* 0x0000000900057c02 */ /* 0x000fe40008000f00 */
[----:B---3--:R-:W-:Y:S01]  /*6c70*/  MOV R7, UR7 ;  /* 0x0000000700077c02 */ /* 0x008fe20008000f00 */
[----:B------:R-:W-:Y:S01]  /*6c80*/  IMAD.U32 R6, RZ, RZ, UR6 ;  /* 0x00000006ff067e24 */ /* 0x000fe2000f8e00ff */
[----:B----4-:R-:W-:Y:S01]  /*6c90*/  MOV R11, UR5 ;  /* 0x00000005000b7c02 */ /* 0x010fe20008000f00 */
[----:B------:R-:W-:Y:S02]  /*6ca0*/  IMAD.U32 R10, RZ, RZ, UR4 ;  /* 0x00000004ff0a7e24 */ /* 0x000fe4000f8e00ff */
[----:B------:R-:W-:Y:S07]  /*6cb0*/  LEPC R20, `(.L_x_118) ;  /* 0x000000001014794e */ /* 0x000fee0000000000 */
[----:B--2---:R-:W-:Y:S05]  /*6cc0*/  CALL.ABS.NOINC R2 ;  /* 0x0000000002007343 */ /* 0x004fea0003c00000 */
.L_x_118:
[----:B------:R-:W-:Y:S01]  /*6cd0*/  ISETP.NE.U32.AND P4, PT, R82, RZ, PT ;  /* 0x000000ff5200720c */ /* 0x000fe20003f85070 */
[----:B------:R-:W-:Y:S01]  /*6ce0*/  UISETP.NE.AND UP2, UPT, UR48, URZ, UPT ;  /* 0x000000ff3000728c */ /* 0x000fe2000bf45270 */
[----:B------:R-:W-:Y:S01]  /*6cf0*/  ISETP.NE.U32.AND P2, PT, RZ, UR40, PT ;  /* 0x00000028ff007c0c */ /* 0x000fe2000bf45070 */
[----:B------:R-:W-:Y:S01]  /*6d00*/  UISETP.NE.U32.AND UP1, UPT, UR42, URZ, UPT ;  /* 0x000000ff2a00728c */ /* 0x000fe2000bf25070 */
[----:B------:R-:W-:Y:S01]  /*6d10*/  ISETP.NE.AND.EX P4, PT, R83, RZ, PT, P4 ;  /* 0x000000ff5300720c */ /* 0x000fe20003f85340 */
[----:B------:R-:W-:Y:S01]  /*6d20*/  UPLOP3.LUT UP0, UPT, UPT, UPT, UPT, 0x40, 0x4 ;  /* 0x000000000004789c */ /* 0x000fe20003f0e870 */
[----:B------:R-:W-:Y:S01]  /*6d30*/  ISETP.NE.AND.EX P2, PT, RZ, UR41, PT, P2 ;  /* 0x00000029ff007c0c */ /* 0x000fe2000bf45320 */
[----:B------:R-:W-:Y:S01]  /*6d40*/  UISETP.NE.AND.EX UP1, UPT, UR43, URZ, UPT, UP1 ;  /* 0x000000ff2b00728c */ /* 0x000fe2000bf25310 */
[----:B------:R-:W-:Y:S04]  /*6d50*/  PLOP3.LUT P1, PT, PT, PT, UP2, 0x80, 0x8 ;  /* 0x000000000008781c */ /* 0x000fe80003f2f028 */
[----:B------:R-:W-:Y:S06]  /*6d60*/  @UP2 UPLOP3.LUT UP0, UPT, UPT, UPT, UP1, 0x80, 0x8 ;  /* 0x000000000008289c */ /* 0x000fec0003f0f010 */
[----:B------:R-:W-:Y:S01]  /*6d70*/  PLOP3.LUT P0, PT, PT, PT, UP0, 0x80, 0x8 ;  /* 0x000000000008781c */ /* 0x000fe20003f0f008 */
[----:B------:R-:W-:Y:S01]  /*6d80*/  @!UPT UIADD3 URZ, UPT, UPT, URZ, URZ, URZ ;  /* 0x000000fffffff290 */ /* 0x000fe2000fffe0ff */
[----:B------:R-:W-:Y:S11]  /*6d90*/  BRA.U !UP1, `(.L_x_120) ;  /* 0x0000000109387547 */ /* 0x000ff6000b800000 */
[----:B------:R-:W-:Y:S01]  /*6da0*/  UISETP.NE.U32.AND UP0, UPT, UR40, URZ, UPT ;  /* 0x000000ff2800728c */ /* 0x000fe2000bf05070 */
[----:B------:R-:W-:Y:S02]  /*6db0*/  HFMA2 R0, -RZ, RZ, 0, 5.9604644775390625e-08 ;  /* 0x00000001ff007431 */ /* 0x000fe400000001ff */
[----:B------:R-:W-:Y:S01]  /*6dc0*/  IMAD.MOV.U32 R88, RZ, RZ, 0x1 ;  /* 0x00000001ff587424 */ /* 0x000fe200078e00ff */
[----:B------:R-:W-:Y:S06]  /*6dd0*/  UISETP.NE.AND.EX UP0, UPT, UR41, URZ, UPT, UP0 ;  /* 0x000000ff2900728c */ /* 0x000fec000bf05300 */
[----:B------:R-:W-:Y:S05]  /*6de0*/  PLOP3.LUT P3, PT, PT, PT, UP0, 0x80, 0x8 ;  /* 0x000000000008781c */ /* 0x000fea0003f6f008 */
[----:B------:R-:W1:Y:S01]  /*6df0*/  @UP0 LDCU.64 UR6, c[0x0][0xc88] ;  /* 0x00019100ff0607ac */ /* 0x000e620008000a00 */
[----:B------:R-:W-:Y:S07]  /*6e00*/  @UP0 UIMAD UR4, UR44, UR42, URZ ;  /* 0x0000002a2c0402a4 */ /* 0x000fee000f8e02ff */
[----:B------:R-:W-:Y:S01]  /*6e10*/  @!P3 PRMT R88, R0, 0x7610, R88 ;  /* 0x000076100058b816 */ /* 0x000fe20000000058 */
[----:B-1----:R-:W-:Y:S03]  /*6e20*/  @UP0 UIMAD.WIDE UR6, UR4, 0x4, UR6 ;  /* 0x00000004040608a5 */ /* 0x002fe6000f8e0206 */
[----:B------:R-:W1:Y:S03]  /*6e30*/  @!UP0 LDCU UR4, c[0x0][0xc80] ;  /* 0x00019000ff0487ac */ /* 0x000e660008000800 */
[----:B------:R-:W-:Y:S01]  /*6e40*/  IMAD.U32 R2, RZ, RZ, UR6 ;  /* 0x00000006ff027e24 */ /* 0x000fe2000f8e00ff */
[----:B------:R-:W-:Y:S05]  /*6e50*/  MOV R3, UR7 ;  /* 0x0000000700037c02 */ /* 0x000fea0008000f00 */
[----:B-----5:R2:W5:Y:S02]  /*6e60*/  @P3 LDG.E R49, desc[UR46][R2.64] ;  /* 0x0000002e02313981 */ /* 0x020564000c1e1900 */
[----:B-12---:R-:W-:Y:S02]  /*6e70*/  @!P3 IMAD.U32 R49, RZ, RZ, UR4 ;  /* 0x00000004ff31be24 */ /* 0x006fe4000f8e00ff */
.L_x_120:
[----:B------:R-:W-:Y:S05]  /*6e80*/  @!P4 BRA `(.L_x_121) ;  /* 0x000000000020c947 */ /* 0x000fea0003800000 */
[----:B------:R-:W-:Y:S04]  /*6e90*/  ISETP.NE.U32.AND P3, PT, R80, RZ, PT ;  /* 0x000000ff5000720c */ /* 0x000fe80003f65070 */
[----:B------:R-:W-:Y:S11]  /*6ea0*/  ISETP.NE.AND.EX P3, PT, R81, RZ, PT, P3 ;  /* 0x000000ff5100720c */ /* 0x000ff60003f65330 */
[----:B------:R-:W-:Y:S02]  /*6eb0*/  @!UPT UIADD3 URZ, UPT, UPT, URZ, URZ, URZ ;  /* 0x000000fffffff290 */ /* 0x000fe4000fffe0ff */
[----:B------:R-:W1:Y:S01]  /*6ec0*/  @P3 LDC.64 R2, c[0x0][0xca8] ;  /* 0x00032a00ff023b82 */ /* 0x000e620000000a00 */
[----:B------:R-:W-:Y:S04]  /*6ed0*/  @P3 IMAD R0, R82, UR44, RZ ;  /* 0x0000002c52003c24 */ /* 0x000fe8000f8e02ff */
[----:B-1----:R-:W-:Y:S05]  /*6ee0*/  @P3 IMAD.WIDE R2, R0, 0x4, R2 ;  /* 0x0000000400023825 */ /* 0x002fea00078e0202 */
[----:B-----5:R1:W5:Y:S02]  /*6ef0*/  @P3 LDG.E R47, desc[UR46][R2.64] ;  /* 0x0000002e022f3981 */ /* 0x020364000c1e1900 */
[----:B-1----:R-:W2:Y:S02]  /*6f00*/  @!P3 LDC R47, c[0x0][0xca0] ;  /* 0x00032800ff2fbb82 */ /* 0x002ea40000000800 */
.L_x_121:
[----:B-----5:R-:W-:Y:S01]  /*6f10*/  FSETP.NEU.AND P3, PT, R49, RZ, PT ;  /* 0x000000ff3100720b */ /* 0x020fe20003f6d000 */
[----:B------:R-:W-:Y:S01]  /*6f20*/  ULOP3.LUT UR4, UR52, 0x1, URZ, 0x3c, !UPT ;  /* 0x0000000134047892 */ /* 0x000fe2000f8e3cff */
[----:B------:R-:W-:Y:S01]  /*6f30*/  SEL R4, RZ, 0xffffffff, P2 ;  /* 0xffffffffff047807 */ /* 0x000fe20001000000 */
[----:B------:R-:W-:Y:S01]  /*6f40*/  IMAD.U32 R72, RZ, RZ, UR56 ;  /* 0x00000038ff487e24 */ /* 0x000fe2000f8e00ff */
[----:B------:R-:W-:Y:S01]  /*6f50*/  @P1 LOP3.LUT P2, RZ, R88, 0xff, RZ, 0xc0, !PT ;  /* 0x000000ff58ff1812 */ /* 0x000fe2000784c0ff */
[----:B------:R-:W-:Y:S01]  /*6f60*/  IMAD.SHL.U32 R106, R94, 0x10, RZ ;  /* 0x000000105e6a7824 */ /* 0x000fe200078e00ff */
[----:B------:R-:W-:Y:S01]  /*6f70*/  @P1 SEL R0, RZ, 0xffffffff, P3 ;  /* 0xffffffffff001807 */ /* 0x000fe20001800000 */
[----:B------:R-:W-:Y:S01]  /*6f80*/  IMAD.U32 R107, RZ, RZ, UR4 ;  /* 0x00000004ff6b7e24 */ /* 0x000fe2000f8e00ff */
[----:B------:R-:W-:Y:S01]  /*6f90*/  LEA R73, R45, UR49, 0x3 ;  /* 0x000000312d497c11 */ /* 0x000fe2000f8e18ff */
[----:B------:R-:W-:Y:S01]  /*6fa0*/  IMAD.SHL.U32 R72, R72, 0x2000, RZ ;  /* 0x0000200048487824 */ /* 0x000fe200078e00ff */
[----:B------:R-:W-:Y:S01]  /*6fb0*/  @P0 SEL R0, R4, R0, !P2 ;  /* 0x0000000004000207 */ /* 0x000fe20005000000 */
[----:B------:R-:W-:Y:S01]  /*6fc0*/  IMAD.SHL.U32 R105, R93, 0x10, RZ ;  /* 0x000000105d697824 */ /* 0x000fe200078e00ff */
[----:B------:R-:W-:Y:S01]  /*6fd0*/  PLOP3.LUT P2, PT, PT, PT, UP1, 0x80, 0x8 ;  /* 0x000000000008781c */ /* 0x000fe20003f4f018 */
[----:B------:R-:W-:Y:S01]  /*6fe0*/  IMAD.IADD R67, R99, 0x1, R72 ;  /* 0x0000000163437824 */ /* 0x000fe200078e0248 */
[----:B------:R-:W-:Y:S01]  /*6ff0*/  @P1 LOP3.LUT R0, R0, 0x1, RZ, 0xc0, !PT ;  /* 0x0000000100001812 */ /* 0x000fe200078ec0ff */
[----:B------:R-:W-:Y:S01]  /*7000*/  BSSY B1, `(.L_x_122) ;  /* 0x0000039000017945 */ /* 0x000fe20003800000 */
[----:B------:R-:W-:Y:S01]  /*7010*/  LOP3.LUT P4, R102, R88, 0xff, RZ, 0xc0, !PT ;  /* 0x000000ff58667812 */ /* 0x000fe2000788c0ff */
[----:B------:R-:W-:Y:S01]  /*7020*/  IMAD.IADD R66, R67, 0x1, R106 ;  /* 0x0000000143427824 */ /* 0x000fe200078e026a */
[----:B------:R-:W-:Y:S01]  /*7030*/  ISETP.NE.U32.OR P5, PT, R0, 0x1, !P1 ;  /* 0x000000010000780c */ /* 0x000fe20004fa5470 */
[----:B------:R-:W-:Y:S01]  /*7040*/  IMAD.U32 R0, RZ, RZ, UR56 ;  /* 0x00000038ff007e24 */ /* 0x000fe2000f8e00ff */
[----:B------:R-:W-:Y:S01]  /*7050*/  SEL R3, RZ, 0xffffffff, P3 ;  /* 0xffffffffff037807 */ /* 0x000fe20001800000 */
[----:B------:R-:W-:Y:S01]  /*7060*/  IMAD.MOV.U32 R75, RZ, RZ, 0x1 ;  /* 0x00000001ff4b7424 */ /* 0x000fe200078e00ff */
[----:B------:R-:W-:Y:S01]  /*7070*/  P2R R104, PR, RZ, 0x20 ;  /* 0x00000020ff687803 */ /* 0x000fe20000000000 */
[----:B------:R-:W-:Y:S01]  /*7080*/  IMAD R48, R45, 0x40, R46 ;  /* 0x000000402d307824 */ /* 0x000fe200078e022e */
[----:B------:R-:W-:Y:S01]  /*7090*/  LEA R0, R0, UR49, 0x3 ;  /* 0x0000003100007c11 */ /* 0x000fe2000f8e18ff */
[----:B------:R-:W-:Y:S01]  /*70a0*/  IMAD.U32 R74, RZ, RZ, UR56 ;  /* 0x00000038ff4a7e24 */ /* 0x000fe2000f8e00ff */
[----:B------:R-:W-:Y:S02]  /*70b0*/  @P2 SEL R3, R4, R3, !P4 ;  /* 0x0000000304032207 */ /* 0x000fe40006000000 */
[----:B------:R-:W-:Y:S02]  /*70c0*/  CS2R R78, SRZ ;  /* 0x00000000004e7805 */ /* 0x000fe4000001ff00 */
[----:B------:R-:W-:Y:S02]  /*70d0*/  CS2R R76, SRZ ;  /* 0x00000000004c7805 */ /* 0x000fe4000001ff00 */
[----:B------:R-:W-:Y:S02]  /*70e0*/  CS2R R70, SRZ ;  /* 0x0000000000467805 */ /* 0x000fe4000001ff00 */
[----:B------:R-:W-:Y:S02]  /*70f0*/  LOP3.LUT R3, R3, 0x1, RZ, 0xc0, !PT ;  /* 0x0000000103037812 */ /* 0x000fe400078ec0ff */
[----:B------:R-:W-:Y:S02]  /*7100*/  CS2R R68, SRZ ;  /* 0x0000000000447805 */ /* 0x000fe4000001ff00 */
[----:B------:R-:W-:Y:S02]  /*7110*/  @P5 SHF.L.U32 R2, R107, 0x1f, RZ ;  /* 0x0000001f6b025819 */ /* 0x000fe400000006ff */
[----:B------:R-:W-:Y:S02]  /*7120*/  CS2R R62, SRZ ;  /* 0x00000000003e7805 */ /* 0x000fe4000001ff00 */
[----:B------:R-:W-:Y:S02]  /*7130*/  ISETP.NE.U32.AND P2, PT, R3, 0x1, PT ;  /* 0x000000010300780c */ /* 0x000fe40003f45070 */
[----:B------:R-:W-:Y:S01]  /*7140*/  CS2R R60, SRZ ;  /* 0x00000000003c7805 */ /* 0x000fe2000001ff00 */
[----:B------:R1:W3:Y:S01]  /*7150*/  @P5 SYNCS.PHASECHK.TRANS64.TRYWAIT P1, [R0+URZ+0x1c0], R2 ;  /* 0x0001c002000055a7 */ /* 0x0002e200080211ff */
[----:B------:R-:W-:Y:S02]  /*7160*/  CS2R R58, SRZ ;  /* 0x00000000003a7805 */ /* 0x000fe4000001ff00 */
[----:B------:R-:W-:Y:S02]  /*7170*/  P2R R108, PR, RZ, 0x4 ;  /* 0x00000004ff6c7803 */ /* 0x000fe40000000000 */
[----:B------:R-:W-:Y:S01]  /*7180*/  CS2R R56, SRZ ;  /* 0x0000000000387805 */ /* 0x000fe2000001ff00 */
[----:B------:R-:W-:Y:S02]  /*7190*/  IMAD.IADD R65, R67, 0x1, R105 ;  /* 0x0000000143417824 */ /* 0x000fe400078e0269 */
[----:B------:R-:W-:Y:S01]  /*71a0*/  IMAD.IADD R64, R98, 0x1, R66 ;  /* 0x0000000162407824 */ /* 0x000fe200078e0242 */
[----:B-1----:R-:W-:Y:S04]  /*71b0*/  SHF.L.U32 R2, R97, 0x1f, RZ ;  /* 0x0000001f61027819 */ /* 0x002fe800000006ff */
[----:B------:R1:W4:Y:S01]  /*71c0*/  SYNCS.PHASECHK.TRANS64.TRYWAIT P0, [R73+URZ+0x220], R2 ;  /* 0x00022002490075a7 */ /* 0x00032200080011ff */
[----:B---3--:R-:W-:Y:S01]  /*71d0*/  @P5 SEL R75, RZ, 0x1, !P1 ;  /* 0x00000001ff4b5807 */ /* 0x008fe20004800000 */
[----:B-1----:R-:W-:Y:S06]  /*71e0*/  @!P5 BRA `(.L_x_123) ;  /* 0x000000000068d947 */ /* 0x002fec0003800000 */
[----:B------:R-:W-:Y:S01]  /*71f0*/  ISETP.NE.AND P1, PT, R75, RZ, PT ;  /* 0x000000ff4b00720c */ /* 0x000fe20003f25270 */
[----:B------:R-:W-:Y:S01]  /*7200*/  BSSY B0, `(.L_x_124) ;  /* 0x000000d000007945 */ /* 0x000fe20003800000 */
[----:B------:R-:W-:Y:S02]  /*7210*/  CS2R R58, SRZ ;  /* 0x00000000003a7805 */ /* 0x000fe4000001ff00 */
[----:B------:R-:W-:Y:S02]  /*7220*/  CS2R R56, SRZ ;  /* 0x0000000000387805 */ /* 0x000fe4000001ff00 */
[----:B------:R-:W-:Y:S02]  /*7230*/  CS2R R62, SRZ ;  /* 0x00000000003e7805 */ /* 0x000fe4000001ff00 */
[----:B------:R-:W-:Y:S02]  /*7240*/  CS2R R60, SRZ ;  /* 0x00000000003c7805 */ /* 0x000fe4000001ff00 */
[----:B------:R-:W-:Y:S02]  /*7250*/  CS2R R70, SRZ ;  /* 0x0000000000467805 */ /* 0x000fe4000001ff00 */
[----:B------:R-:W-:Y:S02]  /*7260*/  CS2R R68, SRZ ;  /* 0x0000000000447805 */ /* 0x000fe4000001ff00 */
[----:B------:R-:W-:Y:S02]  /*7270*/  CS2R R78, SRZ ;  /* 0x00000000004e7805 */ /* 0x000fe4000001ff00 */
[----:B------:R-:W-:Y:S01]  /*7280*/  CS2R R76, SRZ ;  /* 0x00000000004c7805 */ /* 0x000fe2000001ff00 */
[----:B------:R-:W-:Y:S06]  /*7290*/  @P1 BRA `(.L_x_125) ;  /* 0x00000000000c1947 */ /* 0x000fec0003800000 */
[----:B------:R-:W-:Y:S04]  /*72a0*/  SHF.L.U32 R3, R107, 0x1f, RZ ;  /* 0x0000001f6b037819 */ /* 0x000fe800000006ff */
[----:B------:R-:W1:Y:S02]  /*72b0*/  SYNCS.PHASECHK.TRANS64.TRYWAIT P1, [R0+URZ+0x1c0], R3 ;  /* 0x0001c003000075a7 */ /* 0x000e6400080211ff */
[----:B-1----:R-:W-:Y:S05]  /*72c0*/  @!P1 BRA `(.L_x_126) ;  /* 0x0000002c005c9947 */ /* 0x002fea0003800000 */
.L_x_125:
[----:B------:R-:W-:Y:S05]  /*72d0*/  BSYNC B0 ;  /* 0x0000000000007941 */ /* 0x000fea0003800000 */
.L_x_124:
[----:B------:R-:W-:Y:S01]  /*72e0*/  ISETP.NE.AND P1, PT, R108, RZ, PT ;  /* 0x000000ff6c00720c */ /* 0x000fe20003f25270 */
[----:B------:R-:W-:Y:S04]  /*72f0*/  UIADD3 UR5, UPT, UPT, UR56, 0x1, URZ ;  /* 0x0000000138057890 */ /* 0x000fe8000fffe0ff */
[----:B------:R-:W-:Y:S04]  /*7300*/  UISETP.NE.AND UP0, UPT, UR5, 0x3, UPT ;  /* 0x000000030500788c */ /* 0x000fe8000bf05270 */
[----:B------:R-:W-:Y:S02]  /*7310*/  USEL UR4, URZ, 0x1, UP0 ;  /* 0x00000001ff047887 */ /* 0x000fe40008000000 */
[----:B------:R-:W-:Y:S02]  /*7320*/  USEL UR5, UR5, URZ, UP0 ;  /* 0x000000ff05057287 */ /* 0x000fe40008000000 */
[----:B------:R3:W1:Y:S02]  /*7330*/  @P1 LDS.128 R56, [R67] ;  /* 0x0000000043381984 */ /* 0x0006640000000c00 */
[----:B------:R-:W-:Y:S02]  /*7340*/  LOP3.LUT R107, R107, UR4, RZ, 0x3c, !PT ;  /* 0x000000046b6b7c12 */ /* 0x000fe4000f8e3cff */
[----:B------:R3:W1:Y:S01]  /*7350*/  @P1 LDS.128 R60, [R66+0x10] ;  /* 0x00001000423c1984 */ /* 0x0006620000000c00 */
[----:B------:R-:W-:Y:S03]  /*7360*/  IMAD.U32 R74, RZ, RZ, UR5 ;  /* 0x00000005ff4a7e24 */ /* 0x000fe6000f8e00ff */
[----:B------:R3:W1:Y:S04]  /*7370*/  @P1 LDS.128 R68, [R65+0x20] ;  /* 0x0000200041441984 */ /* 0x0006680000000c00 */
[----:B------:R3:W1:Y:S02]  /*7380*/  @P1 LDS.128 R76, [R64+0x10] ;  /* 0x00001000404c1984 */ /* 0x0006640000000c00 */
.L_x_123:
[----:B------:R-:W-:Y:S05]  /*7390*/  BSYNC B1 ;  /* 0x0000000000017941 */ /* 0x000fea0003800000 */
.L_x_122:
[----:B-1----:R-:W-:Y:S04]  /*73a0*/  SHF.R.U32.HI R0, RZ, 0x15, R48 ;  /* 0x00000015ff007819 */ /* 0x002fe80000011630 */
[----:B------:R-:W-:Y:S01]  /*73b0*/  LOP3.LUT P1, RZ, R0, 0x3, R92, 0x48, !PT ;  /* 0x0000000300ff7812 */ /* 0x000fe2000782485c */
[----:B------:R-:W-:Y:S01]  /*73c0*/  @!UPT UIADD3 URZ, UPT, UPT, URZ, URZ, URZ ;  /* 0x000000fffffff290 */ /* 0x000fe2000fffe0ff */
[----:B----4-:R-:W-:Y:S11]  /*73d0*/  @P0 BRA `(.L_x_127) ;  /* 0x0000000000080947 */ /* 0x010ff60003800000 */
[----:B------:R-:W1:Y:S02]  /*73e0*/  SYNCS.PHASECHK.TRANS64.TRYWAIT P0, [R73+URZ+0x220], R2 ;  /* 0x00022002490075a7 */ /* 0x000e6400080011ff */
[----:B-1----:R-:W-:Y:S05]  /*73f0*/  @!P0 BRA `(.L_x_128) ;  /* 0x0000002c00248947 */ /* 0x002fea0003800000 */
.L_x_127:
[----:B------:R-:W-:Y:S05]  /*7400*/  @!P1 BRA `(.L_x_129) ;  /* 0x0000000000409947 */ /* 0x000fea0003800000 */
[----:B------:R-:W4:Y:S01]  /*7410*/  LDCU.64 UR8, c[0x4][0x70] ;  /* 0x01000e00ff0877ac */ /* 0x000f220008000a00 */
[----:B------:R-:W-:Y:S01]  /*7420*/  MOV R3, 0x0 ;  /* 0x0000000000037802 */ /* 0x000fe20000000f00 */
[----:B------:R-:W-:Y:S02]  /*7430*/  HFMA2 R12, -RZ, RZ, 0, 5.9604644775390625e-08 ;  /* 0x00000001ff0c7431 */ /* 0x000fe400000001ff */
[----:B------:R-:W-:Y:S02]  /*7440*/  IMAD.MOV.U32 R8, RZ, RZ, 0x192 ;  /* 0x00000192ff087424 */ /* 0x000fe400078e00ff */
[----:B------:R-:W-:Y:S01]  /*7450*/  IMAD.MOV.U32 R13, RZ, RZ, RZ ;  /* 0x000000ffff0d7224 */ /* 0x000fe200078e00ff */
[----:B------:R-:W5:Y:S01]  /*7460*/  LDCU.64 UR6, c[0x4][0x78] ;  /* 0x01000f00ff0677ac */ /* 0x000f620008000a00 */
[----:B-1----:R-:W1:Y:S01]  /*7470*/  LDC.64 R2, c[0x4][R3] ;  /* 0x0100000003027b82 */ /* 0x002e620000000a00 */
[----:B------:R-:W2:Y:S01]  /*7480*/  LDCU.64 UR4, c[0x4][0x10] ;  /* 0x01000200ff0477ac */ /* 0x000ea20008000a00 */
[----:B----4-:R-:W-:Y:S01]  /*7490*/  MOV R5, UR9 ;  /* 0x0000000900057c02 */ /* 0x010fe20008000f00 */
[----:B------:R-:W-:Y:S01]  /*74a0*/  IMAD.U32 R4, RZ, RZ, UR8 ;  /* 0x00000008ff047e24 */ /* 0x000fe2000f8e00ff */
[----:B-----5:R-:W-:Y:S01]  /*74b0*/  MOV R7, UR7 ;  /* 0x0000000700077c02 */ /* 0x020fe20008000f00 */
[----:B------:R-:W-:Y:S01]  /*74c0*/  IMAD.U32 R6, RZ, RZ, UR6 ;  /* 0x00000006ff067e24 */ /* 0x000fe2000f8e00ff */
[----:B--2---:R-:W-:Y:S01]  /*74d0*/  MOV R11, UR5 ;  /* 0x00000005000b7c02 */ /* 0x004fe20008000f00 */
[----:B------:R-:W-:Y:S02]  /*74e0*/  IMAD.U32 R10, RZ, RZ, UR4 ;  /* 0x00000004ff0a7e24 */ /* 0x000fe4000f8e00ff */
[----:B------:R-:W-:Y:S07]  /*74f0*/  LEPC R20, `(.L_x_129) ;  /* 0x000000001014794e */ /* 0x000fee0000000000 */
[----:B-1-3--:R-:W-:Y:S05]  /*7500*/  CALL.ABS.NOINC R2 ;  /* 0x0000000002007343 */ /* 0x00afea0003c00000 */
.L_x_129:
[----:B------:R-:W-:Y:S01]  /*7510*/  SHF.L.U32 R50, R56, 0x10, RZ ;  /* 0x0000001038327819 */ /* 0x000fe200000006ff */
[----:B------:R-:W-:Y:S05]  /*7520*/  WARPSYNC.ALL ;  /* 0x0000000000007948 */ /* 0x000fea0003800000 */
[----:B------:R-:W-:Y:S01]  /*7530*/  R2UR UR4, R48 ;  /* 0x00000000300472ca */ /* 0x000fe200000e0000 */
[----:B------:R-:W-:Y:S01]  /*7540*/  BSSY.RECONVERGENT B0, `(.L_x_130) ;  /* 0x0000085000007945 */ /* 0x000fe20003800200 */
[----:B------:R-:W-:Y:S02]  /*7550*/  LOP3.LUT R51, R56, 0xffff0000, RZ, 0xc0, !PT ;  /* 0xffff000038337812 */ /* 0x000fe400078ec0ff */
[----:B------:R-:W-:Y:S02]  /*7560*/  SHF.L.U32 R52, R57, 0x10, RZ ;  /* 0x0000001039347819 */ /* 0x000fe400000006ff */
[----:B------:R-:W-:Y:S07]  /*7570*/  ISETP.NE.AND P0, PT, R100, RZ, PT ;  /* 0x000000ff6400720c */ /* 0x000fee0003f05270 */
[----:B------:R-:W2:Y:S02]  /*7580*/  LDTM.x32 R4, tmem[UR4] ;  /* 0x00000004000479ee */ /* 0x000ea400082c0000 */
[C---:B--2---:R-:W-:Y:S01]  /*7590*/  FMUL R0, R47.reuse, R4 ;  /* 0x000000042f007220 */ /* 0x044fe20000400000 */
[C---:B-1----:R-:W-:Y:S01]  /*75a0*/  FMUL R2, R47.reuse, R5 ;  /* 0x000000052f027220 */ /* 0x042fe20000400000 */
[C---:B------:R-:W-:Y:S01]  /*75b0*/  FMUL R4, R47.reuse, R8 ;  /* 0x000000082f047220 */ /* 0x040fe20000400000 */
[C---:B------:R-:W-:Y:S01]  /*75c0*/  FMUL R3, R47.reuse, R6 ;  /* 0x000000062f037220 */ /* 0x040fe20000400000 */
[C---:B------:R-:W-:Y:S01]  /*75d0*/  FMUL R5, R47.reuse, R9 ;  /* 0x000000092f057220 */ /* 0x040fe20000400000 */
[C---:B------:R-:W-:Y:S01]  /*75e0*/  FMUL R8, R47.reuse, R12 ;  /* 0x0000000c2f087220 */ /* 0x040fe20000400000 */
[C---:B------:R-:W-:Y:S01]  /*75f0*/  FMUL R6, R47.reuse, R10 ;  /* 0x0000000a2f067220 */ /* 0x040fe20000400000 */
[C---:B------:R-:W-:Y:S01]  /*7600*/  FMUL R9, R47.reuse, R13 ;  /* 0x0000000d2f097220 */ /* 0x040fe20000400000 */
[----:B------:R-:W-:Y:S01]  /*7610*/  FMUL R12, R47, R16 ;  /* 0x000000102f0c7220 */ /* 0x000fe20000400000 */
[----:B------:R-:W-:Y:S01]  /*7620*/  FFMA R0, R49, R50, R0 ;  /* 0x0000003231007223 */ /* 0x000fe20000000000 */
[C---:B------:R-:W-:Y:S01]  /*7630*/  FMUL R10, R47.reuse, R14 ;  /* 0x0000000e2f0a7220 */ /* 0x040fe20000400000 */
[C---:B------:R-:W-:Y:S01]  /*7640*/  FMUL R13, R47.reuse, R17 ;  /* 0x000000112f0d7220 */ /* 0x040fe20000400000 */
[----:B------:R-:W-:Y:S01]  /*7650*/  FMUL R16, R47, R20 ;  /* 0x000000142f107220 */ /* 0x000fe20000400000 */
[----:B------:R-:W-:Y:S01]  /*7660*/  FFMA R2, R49, R51, R2 ;  /* 0x0000003331027223 */ /* 0x000fe20000000002 */
[C---:B------:R-:W-:Y:S01]  /*7670*/  FMUL R14, R47.reuse, R18 ;  /* 0x000000122f0e7220 */ /* 0x040fe20000400000 */
[C---:B------:R-:W-:Y:S01]  /*7680*/  FMUL R17, R47.reuse, R21 ;  /* 0x000000152f117220 */ /* 0x040fe20000400000 */
[C---:B------:R-:W-:Y:S01]  /*7690*/  FMUL R20, R47.reuse, R24 ;  /* 0x000000182f147220 */ /* 0x040fe20000400000 */
[C---:B------:R-:W-:Y:S01]  /*76a0*/  FMUL R18, R47.reuse, R22 ;  /* 0x000000162f127220 */ /* 0x040fe20000400000 */
[C---:B------:R-:W-:Y:S01]  /*76b0*/  FMUL R21, R47.reuse, R25 ;  /* 0x000000192f157220 */ /* 0x040fe20000400000 */
[C---:B------:R-:W-:Y:S01]  /*76c0*/  FMUL R24, R47.reuse, R28 ;  /* 0x0000001c2f187220 */ /* 0x040fe20000400000 */
[C---:B------:R-:W-:Y:S01]  /*76d0*/  FMUL R22, R47.reuse, R26 ;  /* 0x0000001a2f167220 */ /* 0x040fe20000400000 */
[C---:B------:R-:W-:Y:S01]  /*76e0*/  FMUL R25, R47.reuse, R29 ;  /* 0x0000001d2f197220 */ /* 0x040fe20000400000 */
[----:B------:R-:W-:Y:S01]  /*76f0*/  FMUL R28, R47, R32 ;  /* 0x000000202f1c7220 */ /* 0x000fe20000400000 */
[----:B------:R-:W-:Y:S01]  /*7700*/  LOP3.LUT R32, R57, 0xffff0000, RZ, 0xc0, !PT ;  /* 0xffff000039207812 */ /* 0x000fe200078ec0ff */
[C---:B------:R-:W-:Y:S01]  /*7710*/  FMUL R26, R47.reuse, R30 ;  /* 0x0000001e2f1a7220 */ /* 0x040fe20000400000 */
[----:B------:R-:W-:Y:S01]  /*7720*/  FMUL R29, R47, R33 ;  /* 0x000000212f1d7220 */ /* 0x000fe20000400000 */
[----:B------:R-:W-:Y:S01]  /*7730*/  SHF.L.U32 R33, R58, 0x10, RZ ;  /* 0x000000103a217819 */ /* 0x000fe200000006ff */
[----:B------:R-:W-:Y:S01]  /*7740*/  FFMA R3, R49, R52, R3 ;  /* 0x0000003431037223 */ /* 0x000fe20000000003 */
[----:B------:R-:W-:Y:S01]  /*7750*/  F2FP.BF16.F32.PACK_AB R52, R2, R0 ;  /* 0x000000000234723e */ /* 0x000fe200000010ff */
[----:B------:R-:W-:Y:S01]  /*7760*/  FMUL R7, R47, R7 ;  /* 0x000000072f077220 */ /* 0x000fe20000400000 */
[----:B------:R-:W-:Y:S01]  /*7770*/  SHF.L.U32 R0, R59, 0x10, RZ ;  /* 0x000000103b007819 */ /* 0x000fe200000006ff */
[----:B------:R-:W-:Y:S01]  /*7780*/  FMUL R30, R47, R34 ;  /* 0x000000222f1e7220 */ /* 0x000fe20000400000 */
[----:B------:R-:W-:Y:S01]  /*7790*/  LOP3.LUT R34, R58, 0xffff0000, RZ, 0xc0, !PT ;  /* 0xffff00003a227812 */ /* 0x000fe200078ec0ff */
[----:B------:R-:W-:Y:S01]  /*77a0*/  FFMA R7, R49, R32, R7 ;  /* 0x0000002031077223 */ /* 0x000fe20000000007 */
[----:B------:R-:W-:Y:S01]  /*77b0*/  LOP3.LUT R2, R59, 0xffff0000, RZ, 0xc0, !PT ;  /* 0xffff00003b027812 */ /* 0x000fe200078ec0ff */
[----:B------:R-:W-:Y:S01]  /*77c0*/  FFMA R4, R49, R33, R4 ;  /* 0x0000002131047223 */ /* 0x000fe20000000004 */
[----:B------:R-:W-:Y:S01]  /*77d0*/  FMUL R11, R47, R11 ;  /* 0x0000000b2f0b7220 */ /* 0x000fe20000400000 */
[----:B------:R-:W-:Y:S01]  /*77e0*/  FFMA R5, R49, R34, R5 ;  /* 0x0000002231057223 */ /* 0x000fe20000000005 */
[----:B------:R-:W-:Y:S01]  /*77f0*/  F2FP.BF16.F32.PACK_AB R53, R7, R3 ;  /* 0x000000030735723e */ /* 0x000fe200000010ff */
[C---:B------:R-:W-:Y:S01]  /*7800*/  FFMA R6, R49.reuse, R0, R6 ;  /* 0x0000000031067223 */ /* 0x040fe20000000006 */
[C---:B------:R-:W-:Y:S01]  /*7810*/  SHF.L.U32 R0, R60.reuse, 0x10, RZ ;  /* 0x000000103c007819 */ /* 0x040fe200000006ff */
[----:B------:R-:W-:Y:S01]  /*7820*/  FFMA R11, R49, R2, R11 ;  /* 0x00000002310b7223 */ /* 0x000fe2000000000b */
[----:B------:R-:W-:Y:S01]  /*7830*/  LOP3.LUT R2, R60, 0xffff0000, RZ, 0xc0, !PT ;  /* 0xffff00003c027812 */ /* 0x000fe200078ec0ff */
[----:B------:R-:W-:Y:S01]  /*7840*/  FMUL R15, R47, R15 ;  /* 0x0000000f2f0f7220 */ /* 0x000fe20000400000 */
[----:B------:R-:W-:Y:S01]  /*7850*/  SHF.L.U32 R3, R61, 0x10, RZ ;  /* 0x000000103d037819 */ /* 0x000fe200000006ff */
[----:B------:R-:W-:Y:S01]  /*7860*/  FFMA R8, R49, R0, R8 ;  /* 0x0000000031087223 */ /* 0x000fe20000000008 */
[----:B------:R-:W-:Y:S01]  /*7870*/  LOP3.LUT R0, R61, 0xffff0000, RZ, 0xc0, !PT ;  /* 0xffff00003d007812 */ /* 0x000fe200078ec0ff */
[C---:B------:R-:W-:Y:S01]  /*7880*/  FFMA R9, R49.reuse, R2, R9 ;  /* 0x0000000231097223 */ /* 0x040fe20000000009 */
[C---:B------:R-:W-:Y:S01]  /*7890*/  SHF.L.U32 R2, R62.reuse, 0x10, RZ ;  /* 0x000000103e027819 */ /* 0x040fe200000006ff */
[----:B------:R-:W-:Y:S01]  /*78a0*/  FFMA R10, R49, R3, R10 ;  /* 0x00000003310a7223 */ /* 0x000fe2000000000a */
[----:B------:R-:W-:Y:S01]  /*78b0*/  SHF.L.U32 R3, R63, 0x10, RZ ;  /* 0x000000103f037819 */ /* 0x000fe200000006ff */
[C---:B------:R-:W-:Y:S01]  /*78c0*/  FFMA R15, R49.reuse, R0, R15 ;  /* 0x00000000310f7223 */ /* 0x040fe2000000000f */
[----:B------:R-:W-:Y:S01]  /*78d0*/  LOP3.LUT R0, R62, 0xffff0000, RZ, 0xc0, !PT ;  /* 0xffff00003e007812 */ /* 0x000fe200078ec0ff */
[----:B------:R-:W-:Y:S01]  /*78e0*/  FFMA R12, R49, R2, R12 ;  /* 0x00000002310c7223 */ /* 0x000fe2000000000c */
[C---:B------:R-:W-:Y:S01]  /*78f0*/  SHF.L.U32 R2, R68.reuse, 0x10, RZ ;  /* 0x0000001044027819 */ /* 0x040fe200000006ff */
[----:B------:R-:W-:Y:S01]  /*7900*/  FMUL R19, R47, R19 ;  /* 0x000000132f137220 */ /* 0x000fe20000400000 */
[----:B------:R-:W-:Y:S01]  /*7910*/  F2FP.BF16.F32.PACK_AB R54, R5, R4 ;  /* 0x000000040536723e */ /* 0x000fe200000010ff */
[----:B------:R-:W-:Y:S01]  /*7920*/  FFMA R13, R49, R0, R13 ;  /* 0x00000000310d7223 */ /* 0x000fe2000000000d */
[----:B------:R-:W-:Y:S01]  /*7930*/  LOP3.LUT R0, R63, 0xffff0000, RZ, 0xc0, !PT ;  /* 0xffff00003f007812 */ /* 0x000fe200078ec0ff */
[----:B------:R-:W-:Y:S01]  /*7940*/  FFMA R14, R49, R3, R14 ;  /* 0x00000003310e7223 */ /* 0x000fe2000000000e */
[----:B------:R-:W-:Y:S01]  /*7950*/  LOP3.LUT R3, R68, 0xffff0000, RZ, 0xc0, !PT ;  /* 0xffff000044037812 */ /* 0x000fe200078ec0ff */
[----:B------:R-:W-:Y:S01]  /*7960*/  FMUL R23, R47, R23 ;  /* 0x000000172f177220 */ /* 0x000fe20000400000 */
[----:B------:R-:W-:Y:S01]  /*7970*/  F2FP.BF16.F32.PACK_AB R55, R11, R6 ;  /* 0x000000060b37723e */ /* 0x000fe200000010ff */
[----:B------:R-:W-:Y:S01]  /*7980*/  FFMA R19, R49, R0, R19 ;  /* 0x0000000031137223 */ /* 0x000fe20000000013 */
[----:B------:R-:W-:Y:S01]  /*7990*/  SHF.L.U32 R0, R69, 0x10, RZ ;  /* 0x0000001045007819 */ /* 0x000fe200000006ff */
[----:B------:R-:W-:Y:S01]  /*79a0*/  FFMA R16, R49, R2, R16 ;  /* 0x0000000231107223 */ /* 0x000fe20000000010 */
[----:B------:R-:W-:Y:S01]  /*79b0*/  LOP3.LUT R2, R69, 0xffff0000, RZ, 0xc0, !PT ;  /* 0xffff000045027812 */ /* 0x000fe200078ec0ff */
[----:B------:R-:W-:Y:S01]  /*79c0*/  FFMA R17, R49, R3, R17 ;  /* 0x0000000331117223 */ /* 0x000fe20000000011 */
[----:B------:R-:W-:Y:S01]  /*79d0*/  SHF.L.U32 R3, R71, 0x10, RZ ;  /* 0x0000001047037819 */ /* 0x000fe200000006ff */
[----:B------:R-:W-:Y:S01]  /*79e0*/  FFMA R18, R49, R0, R18 ;  /* 0x0000000031127223 */ /* 0x000fe20000000012 */
[C---:B------:R-:W-:Y:S01]  /*79f0*/  SHF.L.U32 R0, R70.reuse, 0x10, RZ ;  /* 0x0000001046007819 */ /* 0x040fe200000006ff */
[----:B------:R1:W-:Y:S01]  /*7a00*/  STS.128 [R67], R52 ;  /* 0x0000003443007388 */ /* 0x0003e20000000c00 */
[----:B------:R-:W-:Y:S01]  /*7a10*/  F2FP.BF16.F32.PACK_AB R8, R9, R8 ;  /* 0x000000080908723e */ /* 0x000fe200000010ff */
[C---:B------:R-:W-:Y:S01]  /*7a20*/  FFMA R23, R49.reuse, R2, R23 ;  /* 0x0000000231177223 */ /* 0x040fe20000000017 */
[----:B------:R-:W-:Y:S01]  /*7a30*/  LOP3.LUT R2, R70, 0xffff0000, RZ, 0xc0, !PT ;  /* 0xffff000046027812 */ /* 0x000fe200078ec0ff */
[----:B------:R-:W-:Y:S01]  /*7a40*/  FFMA R20, R49, R0, R20 ;  /* 0x0000000031147223 */ /* 0x000fe20000000014 */
[----:B------:R-:W-:Y:S01]  /*7a50*/  LOP3.LUT R0, R71, 0xffff0000, RZ, 0xc0, !PT ;  /* 0xffff000047007812 */ /* 0x000fe200078ec0ff */
[----:B------:R-:W-:Y:S01]  /*7a60*/  FMUL R27, R47, R27 ;  /* 0x0000001b2f1b7220 */ /* 0x000fe20000400000 */
[----:B------:R-:W-:Y:S01]  /*7a70*/  F2FP.BF16.F32.PACK_AB R9, R15, R10 ;  /* 0x0000000a0f09723e */ /* 0x000fe200000010ff */
[C---:B------:R-:W-:Y:S01]  /*7a80*/  FFMA R21, R49.reuse, R2, R21 ;  /* 0x0000000231157223 */ /* 0x040fe20000000015 */
[C---:B------:R-:W-:Y:S01]  /*7a90*/  FFMA R22, R49.reuse, R3, R22 ;  /* 0x0000000331167223 */ /* 0x040fe20000000016 */
[----:B------:R-:W-:Y:S01]  /*7aa0*/  FFMA R27, R49, R0, R27 ;  /* 0x00000000311b7223 */ /* 0x000fe2000000001b */
[C---:B------:R-:W-:Y:S01]  /*7ab0*/  SHF.L.U32 R2, R76.reuse, 0x10, RZ ;  /* 0x000000104c027819 */ /* 0x040fe200000006ff */
[C---:B------:R-:W-:Y:S01]  /*7ac0*/  FMUL R31, R47.reuse, R31 ;  /* 0x0000001f2f1f7220 */ /* 0x040fe20000400000 */
[----:B------:R-:W-:Y:S01]  /*7ad0*/  LOP3.LUT R0, R76, 0xffff0000, RZ, 0xc0, !PT ;  /* 0xffff00004c007812 */ /* 0x000fe200078ec0ff */
[----:B------:R-:W-:Y:S01]  /*7ae0*/  FMUL R35, R47, R35 ;  /* 0x000000232f237220 */ /* 0x000fe20000400000 */
[----:B------:R-:W-:Y:S01]  /*7af0*/  SHF.L.U32 R3, R77, 0x10, RZ ;  /* 0x000000104d037819 */ /* 0x000fe200000006ff */
[----:B------:R-:W-:Y:S01]  /*7b00*/  FFMA R24, R49, R2, R24 ;  /* 0x0000000231187223 */ /* 0x000fe20000000018 */
[----:B------:R-:W-:Y:S01]  /*7b10*/  F2FP.BF16.F32.PACK_AB R10, R13, R12 ;  /* 0x0000000c0d0a723e */ /* 0x000fe200000010ff */
[----:B------:R-:W-:Y:S01]  /*7b20*/  FFMA R25, R49, R0, R25 ;  /* 0x0000000031197223 */ /* 0x000fe20000000019 */
[----:B------:R-:W-:Y:S01]  /*7b30*/  F2FP.BF16.F32.PACK_AB R11, R19, R14 ;  /* 0x0000000e130b723e */ /* 0x000fe200000010ff */
[----:B------:R-:W-:Y:S01]  /*7b40*/  FFMA R26, R49, R3, R26 ;  /* 0x00000003311a7223 */ /* 0x000fe2000000001a */
[----:B------:R-:W-:Y:S02]  /*7b50*/  LOP3.LUT R0, R77, 0xffff0000, RZ, 0xc0, !PT ;  /* 0xffff00004d007812 */ /* 0x000fe400078ec0ff */
[C---:B------:R-:W-:Y:S01]  /*7b60*/  SHF.L.U32 R2, R78.reuse, 0x10, RZ ;  /* 0x000000104e027819 */ /* 0x040fe200000006ff */
[----:B------:R1:W-:Y:S01]  /*7b70*/  STS.128 [R66+0x10], R8 ;  /* 0x0000100842007388 */ /* 0x0003e20000000c00 */
[----:B------:R-:W-:Y:S01]  /*7b80*/  LOP3.LUT R3, R78, 0xffff0000, RZ, 0xc0, !PT ;  /* 0xffff00004e037812 */ /* 0x000fe200078ec0ff */
[----:B------:R-:W-:Y:S01]  /*7b90*/  FFMA R31, R49, R0, R31 ;  /* 0x00000000311f7223 */ /* 0x000fe2000000001f */
[----:B------:R-:W-:Y:S01]  /*7ba0*/  SHF.L.U32 R4, R79, 0x10, RZ ;  /* 0x000000104f047819 */ /* 0x000fe200000006ff */
[----:B------:R-:W-:Y:S01]  /*7bb0*/  FFMA R28, R49, R2, R28 ;  /* 0x00000002311c7223 */ /* 0x000fe2000000001c */
[----:B------:R-:W-:Y:S01]  /*7bc0*/  F2FP.BF16.F32.PACK_AB R16, R17, R16 ;  /* 0x000000101110723e */ /* 0x000fe200000010ff */
[----:B------:R-:W-:Y:S01]  /*7bd0*/  FFMA R29, R49, R3, R29 ;  /* 0x00000003311d7223 */ /* 0x000fe2000000001d */
[----:B------:R-:W-:Y:S01]  /*7be0*/  LOP3.LUT R5, R79, 0xffff0000, RZ, 0xc0, !PT ;  /* 0xffff00004f057812 */ /* 0x000fe200078ec0ff */
[----:B------:R-:W-:Y:S01]  /*7bf0*/  FFMA R30, R49, R4, R30 ;  /* 0x00000004311e7223 */ /* 0x000fe2000000001e */
[----:B------:R-:W-:Y:S02]  /*7c00*/  F2FP.BF16.F32.PACK_AB R17, R23, R18 ;  /* 0x000000121711723e */ /* 0x000fe400000010ff */
[----:B------:R-:W-:Y:S01]  /*7c10*/  F2FP.BF16.F32.PACK_AB R18, R21, R20 ;  /* 0x000000141512723e */ /* 0x000fe200000010ff */
[----:B------:R-:W-:Y:S01]  /*7c20*/  FFMA R35, R49, R5, R35 ;  /* 0x0000000531237223 */ /* 0x000fe20000000023 */
[----:B------:R-:W-:Y:S02]  /*7c30*/  F2FP.BF16.F32.PACK_AB R19, R27, R22 ;  /* 0x000000161b13723e */ /* 0x000fe400000010ff */
[----:B------:R-:W-:Y:S02]  /*7c40*/  F2FP.BF16.F32.PACK_AB R24, R25, R24 ;  /* 0x000000181918723e */ /* 0x000fe400000010ff */
[----:B------:R-:W-:Y:S01]  /*7c50*/  F2FP.BF16.F32.PACK_AB R25, R31, R26 ;  /* 0x0000001a1f19723e */ /* 0x000fe200000010ff */
[----:B------:R1:W-:Y:S01]  /*7c60*/  STS.128 [R65+0x20], R16 ;  /* 0x0000201041007388 */ /* 0x0003e20000000c00 */
[----:B------:R-:W-:Y:S02]  /*7c70*/  F2FP.BF16.F32.PACK_AB R26, R29, R28 ;  /* 0x0000001c1d1a723e */ /* 0x000fe400000010ff */
[----:B------:R-:W-:Y:S05]  /*7c80*/  F2FP.BF16.F32.PACK_AB R27, R35, R30 ;  /* 0x0000001e231b723e */ /* 0x000fea00000010ff */
[----:B------:R1:W-:Y:S01]  /*7c90*/  STS.128 [R64+0x10], R24 ;  /* 0x0000101840007388 */ /* 0x0003e20000000c00 */
[----:B------:R-:W-:Y:S01]  /*7ca0*/  @!PT LDS RZ, [RZ] ;  /* 0x00000000fffff984 */ /* 0x000fe20000000800 */
[----:B------:R-:W-:Y:S01]  /*7cb0*/  @!PT LDS RZ, [RZ] ;  /* 0x00000000fffff984 */ /* 0x000fe20000000800 */
[----:B------:R-:W-:Y:S01]  /*7cc0*/  @!PT LDS RZ, [RZ] ;  /* 0x00000000fffff984 */ /* 0x000fe20000000800 */
[----:B------:R-:W-:Y:S01]  /*7cd0*/  @!PT LDS RZ, [RZ] ;  /* 0x00000000fffff984 */ /* 0x000fe20000000800 */
[----:B------:R2:W-:Y:S07]  /*7ce0*/  MEMBAR.ALL.CTA ;  /* 0x0000000000007992 */ /* 0x0005ee0000008000 */
[----:B--2---:R-:W2:Y:S02]  /*7cf0*/  FENCE.VIEW.ASYNC.S ;  /* 0x00000000000073c6 */ /* 0x004ea40000000000 */
[----:B--2---:R-:W-:Y:S06]  /*7d00*/  BAR.SYNC.DEFER_BLOCKING 0x1, 0x80 ;  /* 0x0042000000007b1d */ /* 0x004fec0000010000 */
[----:B------:R-:W-:Y:S05]  /*7d10*/  @P0 BRA `(.L_x_131) ;  /* 0x00000000001c0947 */ /* 0x000fea0003800000 */
[----:B------:R-:W-:Y:S01]  /*7d20*/  R2UR UR4, R72 ;  /* 0x00000000480472ca */ /* 0x000fe200000e0000 */
[----:B------:R-:W-:Y:S01]  /*7d30*/  UIADD3 UR6, UP0, UPT, UR54, 0xa80, URZ ;  /* 0x00000a8036067890 */ /* 0x000fe2000ff1e0ff */
[----:B------:R-:W-:Y:S03]  /*7d40*/  UMOV UR39, UR44 ;  /* 0x0000002c00277c82 */ /* 0x000fe60008000000 */
[----:B------:R-:W-:Y:S08]  /*7d50*/  UIADD3.X UR7, UPT, UPT, URZ, UR55, URZ, UP0, !UPT ;  /* 0x00000037ff077290 */ /* 0x000ff000087fe4ff */
[----:B------:R-:W-:Y:S09]  /*7d60*/  UIADD3 UR36, UPT, UPT, UR49, 0x400, UR4 ;  /* 0x0000040031247890 */ /* 0x000ff2000fffe004 */
[----:B------:R2:W-:Y:S02]  /*7d70*/  UTMASTG.3D [UR36], [UR6] ;  /* 0x00000024060073b5 */ /* 0x0005e40008010000 */
[----:B--2---:R0:W-:Y:S02]  /*7d80*/  UTMACMDFLUSH ;  /* 0x00000000000079b7 */ /* 0x0041e40000000000 */
.L_x_131:
[----:B------:R-:W-:Y:S05]  /*7d90*/  BSYNC.RECONVERGENT B0 ;  /* 0x0000000000007941 */ /* 0x000fea0003800200 */
.L_x_130:
[----:B------:R-:W-:Y:S01]  /*7da0*/  UIADD3 UR36, UPT, UPT, UR56, 0x1, URZ ;  /* 0x0000000138247890 */ /* 0x000fe2000fffe0ff */
[----:B------:R-:W-:Y:S03]  /*7db0*/  BSSY.RECONVERGENT B0, `(.L_x_132) ;  /* 0x0000005000007945 */ /* 0x000fe60003800200 */
[----:B------:R-:W-:Y:S04]  /*7dc0*/  UISETP.NE.AND UP0, UPT, UR36, 0x3, UPT ;  /* 0x000000032400788c */ /* 0x000fe8000bf05270 */
[----:B------:R-:W-:Y:S01]  /*7dd0*/  USEL UR39, UR36, URZ, UP0 ;  /* 0x000000ff24277287 */ /* 0x000fe20008000000 */
[----:B------:R-:W-:Y:S11]  /*7de0*/  @P0 BRA `(.L_x_133) ;  /* 0x0000000000040947 */ /* 0x000ff60003800000 */
[----:B------:R-:W-:Y:S04]  /*7df0*/  DEPBAR.LE SB0, 0x1 ;  /* 0x000080400000791a */ /* 0x000fe80000000000 */
.L_x_133:
[----:B------:R-:W-:Y:S05]  /*7e00*/  BSYNC.RECONVERGENT B0 ;  /* 0x0000000000007941 */ /* 0x000fea0003800200 */
.L_x_132:
[----:B------:R-:W-:Y:S01]  /*7e10*/  BAR.SYNC.DEFER_BLOCKING 0x1, 0x80 ;  /* 0x0042000000007b1d */ /* 0x000fe20000010000 */
[----:B------:R-:W-:Y:S01]  /*7e20*/  ISETP.NE.AND P1, PT, R104, RZ, PT ;  /* 0x000000ff6800720c */ /* 0x000fe20003f25270 */
[----:B------:R-:W-:Y:S01]  /*7e30*/  UISETP.NE.AND UP0, UPT, UR51, URZ, UPT ;  /* 0x000000ff3300728c */ /* 0x000fe2000bf05270 */
[----:B------:R-:W-:Y:S11]  /*7e40*/  LEA R2, R74, UR49, 0x3 ;  /* 0x000000314a027c11 */ /* 0x000ff6000f8e18ff */
[----:B------:R-:W-:Y:S01]  /*7e50*/  @P1 SHF.L.U32 R3, R107, 0x1f, RZ ;  /* 0x0000001f6b031819 */ /* 0x000fe200000006ff */
[----:B------:R-:W-:Y:S06]  /*7e60*/  BRA.U !UP0, `(.L_x_134) ;  /* 0x0000000108247547 */ /* 0x000fec000b800000 */
[----:B------:R-:W-:Y:S01]  /*7e70*/  IMAD.U32 R4, RZ, RZ, UR50 ;  /* 0x00000032ff047e24 */ /* 0x000fe2000f8e00ff */
[----:B------:R-:W-:Y:S01]  /*7e80*/  MOV R0, UR45 ;  /* 0x0000002d00007c02 */ /* 0x000fe20008000f00 */
[----:B------:R-:W-:Y:S03]  /*7e90*/  UIADD3 UR50, UPT, UPT, UR50, 0x1, URZ ;  /* 0x0000000132327890 */ /* 0x000fe6000fffe0ff */
[----:B------:R-:W-:Y:S01]  /*7ea0*/  @P1 LEA R4, R4, UR49, 0x3 ;  /* 0x0000003104041c11 */ /* 0x000fe2000f8e18ff */
[----:B------:R-:W-:Y:S04]  /*7eb0*/  UISETP.NE.AND UP0, UPT, UR50, 0x3, UPT ;  /* 0x000000033200788c */ /* 0x000fe8000bf05270 */
[----:B------:R-:W-:Y:S01]  /*7ec0*/  @P1 VIADD R4, R4, 0x1d8 ;  /* 0x000001d804041836 */ /* 0x000fe20000000000 */
[----:B------:R-:W-:Y:S04]  /*7ed0*/  USEL UR50, UR50, URZ, UP0 ;  /* 0x000000ff32327287 */ /* 0x000fe80008000000 */
[----:B------:R-:W-:Y:S04]  /*7ee0*/  @P1 PRMT R0, R0, 0x654, R4 ;  /* 0x0000065400001816 */ /* 0x000fe80000000004 */
[----:B------:R2:W-:Y:S04]  /*7ef0*/  @P1 SYNCS.ARRIVE.TRANS64.RED.A1T0 RZ, [R0+URZ], RZ ;  /* 0x000000ff00ff19a7 */ /* 0x0005e800081004ff */
.L_x_134:
[----:B------:R-:W4:Y:S01]  /*7f00*/  @P1 SYNCS.PHASECHK.TRANS64.TRYWAIT P0, [R2+URZ+0x1c0], R3 ;  /* 0x0001c003020015a7 */ /* 0x000f2200080011ff */
[----:B------:R-:W-:Y:S01]  /*7f10*/  BSSY B1, `(.L_x_135) ;  /* 0x0000015000017945 */ /* 0x000fe20003800000 */
[----:B----4-:R-:W-:Y:S03]  /*7f20*/  @P1 SEL R75, RZ, 0x1, !P0 ;  /* 0x00000001ff4b1807 */ /* 0x010fe60004000000 */
[----:B------:R-:W-:Y:S05]  /*7f30*/  @!P1 BRA `(.L_x_136) ;  /* 0x0000000000489947 */ /* 0x000fea0003800000 */
[----:B------:R-:W-:Y:S01]  /*7f40*/  ISETP.NE.AND P1, PT, R108, RZ, PT ;  /* 0x000000ff6c00720c */ /* 0x000fe20003f25270 */
[----:B------:R-:W-:Y:S01]  /*7f50*/  BSSY B0, `(.L_x_137) ;  /* 0x000000a000007945 */ /* 0x000fe20003800000 */
[----:B------:R-:W-:Y:S11]  /*7f60*/  ISETP.NE.AND P0, PT, R75, RZ, PT ;  /* 0x000000ff4b00720c */ /* 0x000ff60003f05270 */
[----:B------:R-:W-:Y:S04]  /*7f70*/  @P1 IMAD R74, R74, 0x2000, R99 ;  /* 0x000020004a4a1824 */ /* 0x000fe800078e0263 */
[----:B------:R-:W-:Y:S01]  /*7f80*/  @P1 IMAD.IADD R4, R106, 0x1, R74 ;  /* 0x000000016a041824 */ /* 0x000fe200078e024a */
[----:B------:R-:W-:Y:S03]  /*7f90*/  @P1 IADD3 R3, PT, PT, R105, R74, RZ ;  /* 0x0000004a69031210 */ /* 0x000fe60007ffe0ff */
[----:B--2---:R-:W-:Y:S01]  /*7fa0*/  @P1 IMAD.IADD R0, R98, 0x1, R4 ;  /* 0x0000000162001824 */ /* 0x004fe200078e0204 */
[----:B------:R-:W-:Y:S06]  /*7fb0*/  @P0 BRA `(.L_x_138) ;  /* 0x00000000000c0947 */ /* 0x000fec0003800000 */
[----:B------:R-:W-:Y:S04]  /*7fc0*/  SHF.L.U32 R107, R107, 0x1f, RZ ;  /* 0x0000001f6b6b7819 */ /* 0x000fe800000006ff */
[----:B------:R-:W2:Y:S02]  /*7fd0*/  SYNCS.PHASECHK.TRANS64.TRYWAIT P0, [R2+URZ+0x1c0], R107 ;  /* 0x0001c06b020075a7 */ /* 0x000ea400080011ff */
[----:B--2---:R-:W-:Y:S05]  /*7fe0*/  @!P0 BRA `(.L_x_139) ;  /* 0x00000020003c8947 */ /* 0x004fea0003800000 */
.L_x_138:
[----:B------:R-:W-:Y:S05]  /*7ff0*/  BSYNC B0 ;  /* 0x0000000000007941 */ /* 0x000fea0003800000 */
.L_x_137:
[----:B------:R-:W-:Y:S11]  /*8000*/  ISETP.NE.AND P0, PT, R108, RZ, PT ;  /* 0x000000ff6c00720c */ /* 0x000ff60003f05270 */
[----:B------:R-:W-:Y:S02]  /*8010*/  @!UPT UIADD3 URZ, UPT, UPT, URZ, URZ, URZ ;  /* 0x000000fffffff290 */ /* 0x000fe4000fffe0ff */
[----:B------:R4:W1:Y:S04]  /*8020*/  @P0 LDS.128 R56, [R74] ;  /* 0x000000004a380984 */ /* 0x0008680000000c00 */
[----:B------:R4:W1:Y:S04]  /*8030*/  @P0 LDS.128 R68, [R3+0x20] ;  /* 0x0000200003440984 */ /* 0x0008680000000c00 */
[----:B------:R4:W1:Y:S04]  /*8040*/  @P0 LDS.128 R60, [R4+0x10] ;  /* 0x00001000043c0984 */ /* 0x0008680000000c00 */
[----:B------:R4:W1:Y:S02]  /*8050*/  @P0 LDS.128 R76, [R0+0x10] ;  /* 0x00001000004c0984 */ /* 0x0008640000000c00 */
.L_x_136:
[----:B------:R-:W-:Y:S05]  /*8060*/  BSYNC B1 ;  /* 0x0000000000017941 */ /* 0x000fea0003800000 */
.L_x_135:
[----:B--2-4-:R-:W-:Y:S05]  /*8070*/  VIADD R0, R48, 0x20 ;  /* 0x0000002030007836 */ /* 0x014fea0000000000 */
[----:B------:R-:W-:Y:S04]  /*8080*/  SHF.R.U32.HI R0, RZ, 0x15, R0 ;  /* 0x00000015ff007819 */ /* 0x000fe80000011600 */
[----:B------:R-:W-:Y:S11]  /*8090*/  LOP3.LUT P0, RZ, R0, 0x3, R92, 0x48, !PT ;  /* 0x0000000300ff7812 */ /* 0x000ff6000780485c */
[----:B------:R-:W-:Y:S02]  /*80a0*/  @!UPT UIADD3 URZ, UPT, UPT, URZ, URZ, URZ ;  /* 0x000000fffffff290 */ /* 0x000fe4000fffe0ff */
[----:B------:R-:W-:Y:S05]  /*80b0*/  @!P0 BRA `(.L_x_140) ;  /* 0x0000000000408947 */ /* 0x000fea0003800000 */
[----:B------:R-:W2:Y:S01]  /*80c0*/  LDCU.64 UR8, c[0x4][0x70] ;  /* 0x01000e00ff0877ac */ /* 0x000ea20008000a00 */
[----:B------:R-:W-:Y:S01]  /*80d0*/  MOV R3, 0x0 ;  /* 0x0000000000037802 */ /* 0x000fe20000000f00 */
[----:B------:R-:W-:Y:S02]  /*80e0*/  HFMA2 R12, -RZ, RZ, 0, 5.9604644775390625e-08 ;  /* 0x00000001ff0c7431 */ /* 0x000fe400000001ff */
[----:B-1----:R-:W-:Y:S02]  /*80f0*/  IMAD.MOV.U32 R8, RZ, RZ, 0x192 ;  /* 0x00000192ff087424 */ /* 0x002fe400078e00ff */
[----:B------:R-:W-:Y:S01]  /*8100*/  IMAD.MOV.U32 R13, RZ, RZ, RZ ;  /* 0x000000ffff0d7224 */ /* 0x000fe200078e00ff */
[----:B------:R-:W1:Y:S01]  /*8110*/  LDCU.64 UR6, c[0x4][0x78] ;  /* 0x01000f00ff0677ac */ /* 0x000e620008000a00 */
[----:B------:R-:W4:Y:S01]  /*8120*/  LDC.64 R2, c[0x4][R3] ;  /* 0x0100000003027b82 */ /* 0x000f220000000a00 */
[----:B------:R-:W5:Y:S01]  /*8130*/  LDCU.64 UR4, c[0x4][0x10] ;  /* 0x01000200ff0477ac */ /* 0x000f620008000a00 */
[----:B--2---:R-:W-:Y:S01]  /*8140*/  MOV R5, UR9 ;  /* 0x0000000900057c02 */ /* 0x004fe20008000f00 */
[----:B------:R-:W-:Y:S01]  /*8150*/  IMAD.U32 R4, RZ, RZ, UR8 ;  /* 0x00000008ff047e24 */ /* 0x000fe2000f8e00ff */
[----:B-1----:R-:W-:Y:S01]  /*8160*/  MOV R7, UR7 ;  /* 0x0000000700077c02 */ /* 0x002fe20008000f00 */
[----:B------:R-:W-:Y:S01]  /*8170*/  IMAD.U32 R6, RZ, RZ, UR6 ;  /* 0x00000006ff067e24 */ /* 0x000fe2000f8e00ff */
[----:B-----5:R-:W-:Y:S01]  /*8180*/  MOV R11, UR5 ;  /* 0x00000005000b7c02 */ /* 0x020fe20008000f00 */
[----:B------:R-:W-:Y:S02]  /*8190*/  IMAD.U32 R10, RZ, RZ, UR4 ;  /* 0x00000004ff0a7e24 */ /* 0x000fe4000f8e00ff */
[----:B------:R-:W-:Y:S07]  /*81a0*/  LEPC R20, `(.L_x_140) ;  /* 0x000000001014794e */ /* 0x000fee0000000000 */
[----:B---34-:R-:W-:Y:S05]  /*81b0*/  CALL.ABS.NOINC R2 ;  /* 0x0000000002007343 */ /* 0x018fea0003c00000 */
.L_x_140:
[----:B------:R-:W-:Y:S01]  /*81c0*/  ISETP.NE.AND P0, PT, R100, RZ, PT ;  /* 0x000000ff6400720c */ /* 0x000fe20003f05270 */
[----:B------:R-:W-:Y:S05]  /*81d0*/  WARPSYNC.ALL ;  /* 0x0000000000007948 */ /* 0x000fea0003800000 */
[----:B------:R-:W-:Y:S01]  /*81e0*/  R2UR UR4, R48 ;  /* 0x00000000300472ca */ /* 0x000fe200000e0000 */
[----:B------:R-:W-:Y:S01]  /*81f0*/  USHF.L.U32 UR8, UR39, 0xd, URZ ;  /* 0x0000000d27087899 */ /* 0x000fe200080006ff */
[----:B------:R-:W-:Y:S01]  /*8200*/  R2UR UR5, R73 ;  /* 0x00000000490572ca */ /* 0x000fe200000e0000 */
[----:B------:R-:W-:Y:S01]  /*8210*/  BSSY.RECONVERGENT B0, `(.L_x_141) ;  /* 0x000008e000007945 */ /* 0x000fe20003800200 */
[C---:B-1----:R-:W-:Y:S02]  /*8220*/  SHF.L.U32 R0, R56.reuse, 0x10, RZ ;  /* 0x0000001038007819 */ /* 0x042fe400000006ff */
[----:B------:R-:W-:Y:S02]  /*8230*/  LOP3.LUT R2, R56, 0xffff0000, RZ, 0xc0, !PT ;  /* 0xffff000038027812 */ /* 0x000fe400078ec0ff */
[C---:B------:R-:W-:Y:S02]  /*8240*/  SHF.L.U32 R3, R57.reuse, 0x10, RZ ;  /* 0x0000001039037819 */ /* 0x040fe400000006ff */
[----:B------:R-:W-:Y:S02]  /*8250*/  LOP3.LUT R48, R57, 0xffff0000, RZ, 0xc0, !PT ;  /* 0xffff000039307812 */ /* 0x000fe400078ec0ff */
[C---:B------:R-:W-:Y:S01]  /*8260*/  SHF.L.U32 R50, R58.reuse, 0x10, RZ ;  /* 0x000000103a327819 */ /* 0x040fe200000006ff */
[----:B------:R-:W1:Y:S01]  /*8270*/  LDTM.x32 R4, tmem[UR4+0x20] ;  /* 0x00002004000479ee */ /* 0x000e6200082c0000 */
[----:B------:R-:W-:Y:S01]  /*8280*/  LOP3.LUT R51, R58, 0xffff0000, RZ, 0xc0, !PT ;  /* 0xffff00003a337812 */ /* 0x000fe200078ec0ff */
[----:B------:R-:W-:Y:S01]  /*8290*/  NOP ;  /* 0x0000000000007918 */ /* 0x000fe20000000000 */
[C---:B------:R-:W-:Y:S01]  /*82a0*/  SHF.L.U32 R52, R59.reuse, 0x10, RZ ;  /* 0x000000103b347819 */ /* 0x040fe200000006ff */
[----:B------:R-:W-:Y:S01]  /*82b0*/  UIADD3 UR5, UPT, UPT, UR5, 0x230, URZ ;  /* 0x0000023005057890 */ /* 0x000fe2000fffe0ff */
[----:B------:R-:W-:Y:S02]  /*82c0*/  LOP3.LUT R53, R59, 0xffff0000, RZ, 0xc0, !PT ;  /* 0xffff00003b357812 */ /* 0x000fe400078ec0ff */
[C---:B------:R-:W-:Y:S01]  /*82d0*/  SHF.L.U32 R54, R60.reuse, 0x10, RZ ;  /* 0x000000103c367819 */ /* 0x040fe200000006ff */
[----:B------:R-:W-:Y:S01]  /*82e0*/  UPRMT UR5, UR45, 0x654, UR5 ;  /* 0x000006542d057896 */ /* 0x000fe20008000005 */
[----:B------:R-:W-:Y:S02]  /*82f0*/  LOP3.LUT R55, R60, 0xffff0000, RZ, 0xc0, !PT ;  /* 0xffff00003c377812 */ /* 0x000fe400078ec0ff */
[C---:B------:R-:W-:Y:S02]  /*8300*/  SHF.L.U32 R56, R61.reuse, 0x10, RZ ;  /* 0x000000103d387819 */ /* 0x040fe400000006ff */
[----:B------:R-:W-:Y:S02]  /*8310*/  LOP3.LUT R57, R61, 0xffff0000, RZ, 0xc0, !PT ;  /* 0xffff00003d397812 */ /* 0x000fe400078ec0ff */
[C---:B------:R-:W-:Y:S02]  /*8320*/  SHF.L.U32 R58, R62.reuse, 0x10, RZ ;  /* 0x000000103e3a7819 */ /* 0x040fe400000006ff */
[----:B------:R-:W-:Y:S01]  /*8330*/  LOP3.LUT R59, R62, 0xffff0000, RZ, 0xc0, !PT ;  /* 0xffff00003e3b7812 */ /* 0x000fe200078ec0ff */
[----:B-1----:R-:W-:Y:S01]  /*8340*/  SYNCS.ARRIVE.TRANS64.RED.A1T0 RZ, [UR5], RZ ;  /* 0x000000ffffff79a7 */ /* 0x002fe20008100405 */
[C---:B------:R-:W-:Y:S02]  /*8350*/  SHF.L.U32 R60, R63.reuse, 0x10, RZ ;  /* 0x000000103f3c7819 */ /* 0x040fe400000006ff */
[----:B------:R-:W-:Y:S02]  /*8360*/  LOP3.LUT R61, R63, 0xffff0000, RZ, 0xc0, !PT ;  /* 0xffff00003f3d7812 */ /* 0x000fe400078ec0ff */
[C---:B------:R-:W-:Y:S01]  /*8370*/  SHF.L.U32 R62, R68.reuse, 0x10, RZ ;  /* 0x00000010443e7819 */ /* 0x040fe200000006ff */
[C---:B------:R-:W-:Y:S01]  /*8380*/  FMUL R4, R47.reuse, R4 ;  /* 0x000000042f047220 */ /* 0x040fe20000400000 */
[----:B------:R-:W-:Y:S01]  /*8390*/  LOP3.LUT R63, R68, 0xffff0000, RZ, 0xc0, !PT ;  /* 0xffff0000443f7812 */ /* 0x000fe200078ec0ff */
[----:B------:R-:W-:Y:S01]  /*83a0*/  FMUL R5, R47, R5 ;  /* 0x000000052f057220 */ /* 0x000fe20000400000 */
[----:B---3--:R-:W-:Y:S01]  /*83b0*/  SHF.L.U32 R64, R69, 0x10, RZ ;  /* 0x0000001045407819 */ /* 0x008fe200000006ff */
[----:B------:R-:W-:Y:S01]  /*83c0*/  FMUL R6, R47, R6 ;  /* 0x000000062f067220 */ /* 0x000fe20000400000 */
[----:B------:R-:W-:Y:S01]  /*83d0*/  LOP3.LUT R65, R69, 0xffff0000, RZ, 0xc0, !PT ;  /* 0xffff000045417812 */ /* 0x000fe200078ec0ff */
[----:B------:R-:W-:Y:S01]  /*83e0*/  FMUL R7, R47, R7 ;  /* 0x000000072f077220 */ /* 0x000fe20000400000 */
[----:B------:R-:W-:Y:S01]  /*83f0*/  SHF.L.U32 R66, R70, 0x10, RZ ;  /* 0x0000001046427819 */ /* 0x000fe200000006ff */
[----:B------:R-:W-:Y:S01]  /*8400*/  FFMA R4, R49, R0, R4 ;  /* 0x0000000031047223 */ /* 0x000fe20000000004 */
[C---:B------:R-:W-:Y:S01]  /*8410*/  SHF.L.U32 R74, R78.reuse, 0x10, RZ ;  /* 0x000000104e4a7819 */ /* 0x040fe200000006ff */
[----:B------:R-:W-:Y:S01]  /*8420*/  FMUL R8, R47, R8 ;  /* 0x000000082f087220 */ /* 0x000fe20000400000 */
[----:B------:R-:W-:Y:S01]  /*8430*/  LOP3.LUT R75, R78, 0xffff0000, RZ, 0xc0, !PT ;  /* 0xffff00004e4b7812 */ /* 0x000fe200078ec0ff */
[C---:B------:R-:W-:Y:S01]  /*8440*/  FFMA R5, R49.reuse, R2, R5 ;  /* 0x0000000231057223 */ /* 0x040fe20000000005 */
[----:B------:R-:W-:Y:S01]  /*8450*/  LOP3.LUT R67, R70, 0xffff0000, RZ, 0xc0, !PT ;  /* 0xffff000046437812 */ /* 0x000fe200078ec0ff */
[C---:B------:R-:W-:Y:S01]  /*8460*/  FFMA R6, R49.reuse, R3, R6 ;  /* 0x0000000331067223 */ /* 0x040fe20000000006 */
[----:B------:R-:W-:Y:S01]  /*8470*/  FFMA R7, R49, R48, R7 ;  /* 0x0000003031077223 */ /* 0x000fe20000000007 */
[----:B------:R-:W-:Y:S01]  /*8480*/  IADD3 R78, PT, PT, R99, UR8, RZ ;  /* 0x00000008634e7c10 */ /* 0x000fe2000fffe0ff */
[----:B------:R-:W-:Y:S01]  /*8490*/  FFMA R8, R49, R50, R8 ;  /* 0x0000003231087223 */ /* 0x000fe20000000008 */
[----:B------:R-:W-:Y:S01]  /*84a0*/  F2FP.BF16.F32.PACK_AB R4, R5, R4 ;  /* 0x000000040504723e */ /* 0x000fe200000010ff */
[----:B------:R-:W-:Y:S01]  /*84b0*/  FMUL R9, R47, R9 ;  /* 0x000000092f097220 */ /* 0x000fe20000400000 */
[----:B------:R-:W-:Y:S01]  /*84c0*/  F2FP.BF16.F32.PACK_AB R5, R7, R6 ;  /* 0x000000060705723e */ /* 0x000fe200000010ff */
[----:B------:R-:W-:Y:S01]  /*84d0*/  FMUL R0, R47, R10 ;  /* 0x0000000a2f007220 */ /* 0x000fe20000400000 */
[-C--:B------:R-:W-:Y:S01]  /*84e0*/  IADD3 R106, PT, PT, R106, R78.reuse, RZ ;  /* 0x0000004e6a6a7210 */ /* 0x080fe20007ffe0ff */
[----:B------:R-:W-:Y:S01]  /*84f0*/  FFMA R9, R49, R51, R9 ;  /* 0x0000003331097223 */ /* 0x000fe20000000009 */
[----:B------:R-:W-:Y:S01]  /*8500*/  IADD3 R105, PT, PT, R105, R78, RZ ;  /* 0x0000004e69697210 */ /* 0x000fe20007ffe0ff */
[----:B------:R-:W-:Y:S01]  /*8510*/  FFMA R0, R49, R52, R0 ;  /* 0x0000003431007223 */ /* 0x000fe20000000000 */
[C---:B------:R-:W-:Y:S01]  /*8520*/  FMUL R2, R47.reuse, R11 ;  /* 0x0000000b2f027220 */ /* 0x040fe20000400000 */
[----:B------:R-:W-:Y:S01]  /*8530*/  FMUL R3, R47, R12 ;  /* 0x0000000c2f037220 */ /* 0x000fe20000400000 */
[----:B------:R-:W-:Y:S01]  /*8540*/  F2FP.BF16.F32.PACK_AB R6, R9, R8 ;  /* 0x000000080906723e */ /* 0x000fe200000010ff */
[----:B------:R-:W-:Y:S01]  /*8550*/  FMUL R10, R47, R13 ;  /* 0x0000000d2f0a7220 */ /* 0x000fe20000400000 */
[C---:B------:R-:W-:Y:S01]  /*8560*/  FFMA R2, R49.reuse, R53, R2 ;  /* 0x0000003531027223 */ /* 0x040fe20000000002 */
[----:B------:R-:W-:Y:S01]  /*8570*/  FFMA R3, R49, R54, R3 ;  /* 0x0000003631037223 */ /* 0x000fe20000000003 */
[----:B------:R-:W-:Y:S01]  /*8580*/  FMUL R11, R47, R14 ;  /* 0x0000000e2f0b7220 */ /* 0x000fe20000400000 */
[----:B------:R-:W-:Y:S01]  /*8590*/  FFMA R10, R49, R55, R10 ;  /* 0x00000037310a7223 */ /* 0x000fe2000000000a */
[C---:B------:R-:W-:Y:S01]  /*85a0*/  FMUL R15, R47.reuse, R15 ;  /* 0x0000000f2f0f7220 */ /* 0x040fe20000400000 */
[C---:B------:R-:W-:Y:S01]  /*85b0*/  FMUL R12, R47.reuse, R16 ;  /* 0x000000102f0c7220 */ /* 0x040fe20000400000 */
[----:B------:R-:W-:Y:S01]  /*85c0*/  FMUL R13, R47, R17 ;  /* 0x000000112f0d7220 */ /* 0x000fe20000400000 */
[----:B------:R-:W-:Y:S01]  /*85d0*/  FFMA R11, R49, R56, R11 ;  /* 0x00000038310b7223 */ /* 0x000fe2000000000b */
[----:B------:R-:W-:Y:S01]  /*85e0*/  FMUL R14, R47, R18 ;  /* 0x000000122f0e7220 */ /* 0x000fe20000400000 */
[----:B------:R-:W-:Y:S01]  /*85f0*/  FFMA R15, R49, R57, R15 ;  /* 0x00000039310f7223 */ /* 0x000fe2000000000f */
[----:B------:R-:W-:Y:S01]  /*8600*/  FMUL R19, R47, R19 ;  /* 0x000000132f137220 */ /* 0x000fe20000400000 */
[----:B------:R-:W-:Y:S01]  /*8610*/  F2FP.BF16.F32.PACK_AB R7, R2, R0 ;  /* 0x000000000207723e */ /* 0x000fe200000010ff */
[----:B------:R-:W-:Y:S01]  /*8620*/  FFMA R12, R49, R58, R12 ;  /* 0x0000003a310c7223 */ /* 0x000fe2000000000c */
[----:B------:R-:W-:Y:S01]  /*8630*/  FMUL R16, R47, R20 ;  /* 0x000000142f107220 */ /* 0x000fe20000400000 */
[----:B------:R-:W-:Y:S01]  /*8640*/  FFMA R13, R49, R59, R13 ;  /* 0x0000003b310d7223 */ /* 0x000fe2000000000d */
[----:B------:R-:W-:Y:S01]  /*8650*/  FMUL R17, R47, R21 ;  /* 0x000000152f117220 */ /* 0x000fe20000400000 */
[----:B------:R1:W-:Y:S01]  /*8660*/  STS.128 [R99+UR8], R4 ;  /* 0x0000000463007988 */ /* 0x0003e20008000c08 */
[----:B------:R-:W-:Y:S01]  /*8670*/  SHF.L.U32 R68, R71, 0x10, RZ ;  /* 0x0000001047447819 */ /* 0x000fe200000006ff */
[----:B------:R-:W-:Y:S01]  /*8680*/  FFMA R14, R49, R60, R14 ;  /* 0x0000003c310e7223 */ /* 0x000fe2000000000e */
[----:B------:R-:W-:Y:S01]  /*8690*/  LOP3.LUT R69, R71, 0xffff0000, RZ, 0xc0, !PT ;  /* 0xffff000047457812 */ /* 0x000fe200078ec0ff */
[----:B------:R-:W-:Y:S01]  /*86a0*/  FMUL R18, R47, R22 ;  /* 0x000000162f127220 */ /* 0x000fe20000400000 */
[----:B------:R-:W-:Y:S01]  /*86b0*/  SHF.L.U32 R70, R76, 0x10, RZ ;  /* 0x000000104c467819 */ /* 0x000fe200000006ff */
[----:B------:R-:W-:Y:S01]  /*86c0*/  FFMA R19, R49, R61, R19 ;  /* 0x0000003d31137223 */ /* 0x000fe20000000013 */
[----:B------:R-:W-:Y:S01]  /*86d0*/  FMUL R23, R47, R23 ;  /* 0x000000172f177220 */ /* 0x000fe20000400000 */
[----:B------:R-:W-:Y:S01]  /*86e0*/  FFMA R16, R49, R62, R16 ;  /* 0x0000003e31107223 */ /* 0x000fe20000000010 */
[----:B------:R-:W-:Y:S01]  /*86f0*/  FMUL R20, R47, R24 ;  /* 0x000000182f147220 */ /* 0x000fe20000400000 */
[----:B------:R-:W-:Y:S01]  /*8700*/  FFMA R17, R49, R63, R17 ;  /* 0x0000003f31117223 */ /* 0x000fe20000000011 */
[----:B------:R-:W-:Y:S01]  /*8710*/  FMUL R21, R47, R25 ;  /* 0x000000192f157220 */ /* 0x000fe20000400000 */
[----:B------:R-:W-:Y:S01]  /*8720*/  FFMA R18, R49, R64, R18 ;  /* 0x0000004031127223 */ /* 0x000fe20000000012 */
[----:B------:R-:W-:Y:S01]  /*8730*/  FMUL R22, R47, R26 ;  /* 0x0000001a2f167220 */ /* 0x000fe20000400000 */
[----:B------:R-:W-:Y:S01]  /*8740*/  F2FP.BF16.F32.PACK_AB R8, R10, R3 ;  /* 0x000000030a08723e */ /* 0x000fe200000010ff */
[----:B------:R-:W-:Y:S01]  /*8750*/  FFMA R23, R49, R65, R23 ;  /* 0x0000004131177223 */ /* 0x000fe20000000017 */
[----:B------:R-:W-:Y:S01]  /*8760*/  F2FP.BF16.F32.PACK_AB R9, R15, R11 ;  /* 0x0000000b0f09723e */ /* 0x000fe200000010ff */
[----:B------:R-:W-:Y:S01]  /*8770*/  FMUL R27, R47, R27 ;  /* 0x0000001b2f1b7220 */ /* 0x000fe20000400000 */
[----:B------:R-:W-:Y:S01]  /*8780*/  F2FP.BF16.F32.PACK_AB R10, R13, R12 ;  /* 0x0000000c0d0a723e */ /* 0x000fe200000010ff */
[----:B------:R-:W-:Y:S01]  /*8790*/  FFMA R20, R49, R66, R20 ;  /* 0x0000004231147223 */ /* 0x000fe20000000014 */
[----:B------:R-:W-:Y:S01]  /*87a0*/  F2FP.BF16.F32.PACK_AB R11, R19, R14 ;  /* 0x0000000e130b723e */ /* 0x000fe200000010ff */
[----:B------:R-:W-:Y:S01]  /*87b0*/  FMUL R24, R47, R28 ;  /* 0x0000001c2f187220 */ /* 0x000fe20000400000 */
[----:B------:R-:W-:Y:S01]  /*87c0*/  LOP3.LUT R71, R76, 0xffff0000, RZ, 0xc0, !PT ;  /* 0xffff00004c477812 */ /* 0x000fe200078ec0ff */
[----:B------:R-:W-:Y:S01]  /*87d0*/  FFMA R21, R49, R67, R21 ;  /* 0x0000004331157223 */ /* 0x000fe20000000015 */
[----:B------:R-:W-:Y:S01]  /*87e0*/  SHF.L.U32 R72, R77, 0x10, RZ ;  /* 0x000000104d487819 */ /* 0x000fe200000006ff */
[----:B------:R1:W-:Y:S01]  /*87f0*/  STS.128 [R106+0x10], R8 ;  /* 0x000010086a007388 */ /* 0x0003e20000000c00 */
[----:B------:R-:W-:Y:S01]  /*8800*/  FMUL R25, R47, R29 ;  /* 0x0000001d2f197220 */ /* 0x000fe20000400000 */
[----:B------:R-:W-:Y:S01]  /*8810*/  FFMA R22, R49, R68, R22 ;  /* 0x0000004431167223 */ /* 0x000fe20000000016 */
[----:B------:R-:W-:Y:S01]  /*8820*/  LOP3.LUT R73, R77, 0xffff0000, RZ, 0xc0, !PT ;  /* 0xffff00004d497812 */ /* 0x000fe200078ec0ff */
[----:B------:R-:W-:Y:S01]  /*8830*/  FMUL R26, R47, R30 ;  /* 0x0000001e2f1a7220 */ /* 0x000fe20000400000 */
[----:B------:R-:W-:Y:S01]  /*8840*/  FFMA R27, R49, R69, R27 ;  /* 0x00000045311b7223 */ /* 0x000fe2000000001b */
[----:B------:R-:W-:Y:S01]  /*8850*/  FMUL R31, R47, R31 ;  /* 0x0000001f2f1f7220 */ /* 0x000fe20000400000 */
[----:B------:R-:W-:Y:S01]  /*8860*/  FFMA R24, R49, R70, R24 ;  /* 0x0000004631187223 */ /* 0x000fe20000000018 */
[----:B------:R-:W-:Y:S01]  /*8870*/  FMUL R28, R47, R32 ;  /* 0x000000202f1c7220 */ /* 0x000fe20000400000 */
[----:B------:R-:W-:Y:S01]  /*8880*/  FFMA R25, R49, R71, R25 ;  /* 0x0000004731197223 */ /* 0x000fe20000000019 */
[----:B------:R-:W-:Y:S01]  /*8890*/  SHF.L.U32 R76, R79, 0x10, RZ ;  /* 0x000000104f4c7819 */ /* 0x000fe200000006ff */
[----:B------:R-:W-:Y:S01]  /*88a0*/  FMUL R29, R47, R33 ;  /* 0x000000212f1d7220 */ /* 0x000fe20000400000 */
[----:B------:R-:W-:Y:S01]  /*88b0*/  F2FP.BF16.F32.PACK_AB R16, R17, R16 ;  /* 0x000000101110723e */ /* 0x000fe200000010ff */
[----:B------:R-:W-:Y:S01]  /*88c0*/  FFMA R26, R49, R72, R26 ;  /* 0x00000048311a7223 */ /* 0x000fe2000000001a */
[----:B------:R-:W-:Y:S01]  /*88d0*/  LOP3.LUT R77, R79, 0xffff0000, RZ, 0xc0, !PT ;  /* 0xffff00004f4d7812 */ /* 0x000fe200078ec0ff */
[----:B------:R-:W-:Y:S01]  /*88e0*/  FMUL R30, R47, R34 ;  /* 0x000000222f1e7220 */ /* 0x000fe20000400000 */
[----:B------:R-:W-:Y:S01]  /*88f0*/  F2FP.BF16.F32.PACK_AB R17, R23, R18 ;  /* 0x000000121711723e */ /* 0x000fe200000010ff */
[----:B------:R-:W-:Y:S01]  /*8900*/  FFMA R31, R49, R73, R31 ;  /* 0x00000049311f7223 */ /* 0x000fe2000000001f */
[----:B------:R-:W-:Y:S01]  /*8910*/  FMUL R35, R47, R35 ;  /* 0x000000232f237220 */ /* 0x000fe20000400000 */
[----:B------:R-:W-:Y:S01]  /*8920*/  F2FP.BF16.F32.PACK_AB R18, R21, R20 ;  /* 0x000000141512723e */ /* 0x000fe200000010ff */
[----:B------:R-:W-:Y:S01]  /*8930*/  FFMA R28, R49, R74, R28 ;  /* 0x0000004a311c7223 */ /* 0x000fe2000000001c */
[----:B------:R-:W-:Y:S01]  /*8940*/  F2FP.BF16.F32.PACK_AB R19, R27, R22 ;  /* 0x000000161b13723e */ /* 0x000fe200000010ff */
[C---:B------:R-:W-:Y:S01]  /*8950*/  FFMA R29, R49.reuse, R75, R29 ;  /* 0x0000004b311d7223 */ /* 0x040fe2000000001d */
[C---:B------:R-:W-:Y:S01]  /*8960*/  FFMA R30, R49.reuse, R76, R30 ;  /* 0x0000004c311e7223 */ /* 0x040fe2000000001e */
[----:B------:R-:W-:Y:S01]  /*8970*/  FFMA R35, R49, R77, R35 ;  /* 0x0000004d31237223 */ /* 0x000fe20000000023 */
[----:B------:R-:W-:Y:S01]  /*8980*/  F2FP.BF16.F32.PACK_AB R24, R25, R24 ;  /* 0x000000181918723e */ /* 0x000fe200000010ff */
[----:B------:R1:W-:Y:S01]  /*8990*/  STS.128 [R105+0x20], R16 ;  /* 0x0000201069007388 */ /* 0x0003e20000000c00 */
[----:B------:R-:W-:Y:S02]  /*89a0*/  F2FP.BF16.F32.PACK_AB R25, R31, R26 ;  /* 0x0000001a1f19723e */ /* 0x000fe400000010ff */
[----:B------:R-:W-:Y:S02]  /*89b0*/  F2FP.BF16.F32.PACK_AB R26, R29, R28 ;  /* 0x0000001c1d1a723e */ /* 0x000fe400000010ff */
[----:B------:R-:W-:Y:S02]  /*89c0*/  F2FP.BF16.F32.PACK_AB R27, R35, R30 ;  /* 0x0000001e231b723e */ /* 0x000fe400000010ff */
[----:B------:R-:W-:Y:S05]  /*89d0*/  IADD3 R0, PT, PT, R98, R106, RZ ;  /* 0x0000006a62007210 */ /* 0x000fea0007ffe0ff */
        /* <DEDUP_REMOVED lines=9> */
[----:B------:R-:W-:Y:S02]  /*8a70*/  UIADD3 UR10, UP0, UPT, UR54, 0xa80, URZ ;  /* 0x00000a80360a7890 */ /* 0x000fe4000ff1e0ff */
[----:B------:R-:W-:Y:S02]  /*8a80*/  UIADD3 UR5, UPT, UPT, UR37, 0x20, URZ ;  /* 0x0000002025057890 */ /* 0x000fe4000fffe0ff */
[----:B------:R-:W-:Y:S02]  /*8a90*/  UIADD3 UR4, UPT, UPT, UR49, 0x400, UR8 ;  /* 0x0000040031047890 */ /* 0x000fe4000fffe008 */
[----:B------:R-:W-:Y:S01]  /*8aa0*/  UIADD3.X UR11, UPT, UPT, URZ, UR55, URZ, UP0, !UPT ;  /* 0x00000037ff0b7290 */ /* 0x000fe200087fe4ff */
[----:B------:R-:W-:Y:S01]  /*8ab0*/  UMOV UR6, UR38 ;  /* 0x0000002600067c82 */ /* 0x000fe20008000000 */
[----:B------:R-:W-:Y:S07]  /*8ac0*/  UMOV UR7, UR44 ;  /* 0x0000002c00077c82 */ /* 0x000fee0008000000 */
[----:B------:R2:W-:Y:S02]  /*8ad0*/  UTMASTG.3D [UR4], [UR10] ;  /* 0x000000040a0073b5 */ /* 0x0005e40008010000 */
[----:B--2---:R0:W-:Y:S02]  /*8ae0*/  UTMACMDFLUSH ;  /* 0x00000000000079b7 */ /* 0x0041e40000000000 */
.L_x_142:
[----:B------:R-:W-:Y:S05]  /*8af0*/  BSYNC.RECONVERGENT B0 ;  /* 0x0000000000007941 */ /* 0x000fea0003800200 */
.L_x_141:
[----:B------:R-:W-:Y:S01]  /*8b00*/  UIADD3 UR39, UPT, UPT, UR39, 0x1, URZ ;  /* 0x0000000127277890 */ /* 0x000fe2000fffe0ff */
[----:B------:R-:W-:Y:S03]  /*8b10*/  BSSY.RECONVERGENT B0, `(.L_x_143) ;  /* 0x0000008000007945 */ /* 0x000fe60003800200 */
[----:B------:R-:W-:Y:S04]  /*8b20*/  UISETP.NE.AND UP0, UPT, UR39, 0x3, UPT ;  /* 0x000000032700788c */ /* 0x000fe8000bf05270 */
[----:B------:R-:W-:Y:S02]  /*8b30*/  UISETP.EQ.XOR UP1, UPT, UR36, 0x3, !UP0 ;  /* 0x000000032400788c */ /* 0x000fe4000c722a70 */
[----:B------:R-:W-:Y:S02]  /*8b40*/  USEL UR56, UR39, URZ, UP0 ;  /* 0x000000ff27387287 */ /* 0x000fe40008000000 */
[----:B------:R-:W-:Y:S04]  /*8b50*/  USEL UR4, URZ, 0x1, !UP1 ;  /* 0x00000001ff047887 */ /* 0x000fe8000c800000 */
[----:B------:R-:W-:Y:S01]  /*8b60*/  ULOP3.LUT UR52, UR52, UR4, URZ, 0x3c, !UPT ;  /* 0x0000000434347292 */ /* 0x000fe2000f8e3cff */
[----:B------:R-:W-:Y:S11]  /*8b70*/  @P0 BRA `(.L_x_144) ;  /* 0x0000000000040947 */ /* 0x000ff60003800000 */
[----:B------:R-:W-:Y:S04]  /*8b80*/  DEPBAR.LE SB0, 0x1 ;  /* 0x000080400000791a */ /* 0x000fe80000000000 */
.L_x_144:
[----:B------:R-:W-:Y:S05]  /*8b90*/  BSYNC.RECONVERGENT B0 ;  /* 0x0000000000007941 */ /* 0x000fea0003800200 */
.L_x_143:
[----:B------:R-:W-:Y:S01]  /*8ba0*/  BAR.SYNC.DEFER_BLOCKING 0x1, 0x80 ;  /* 0x0042000000007b1d */ /* 0x000fe20000010000 */
[----:B------:R-:W-:Y:S01]  /*8bb0*/  UISETP.NE.AND UP0, UPT, UR51, -0x2, UPT ;  /* 0xfffffffe3300788c */ /* 0x000fe2000bf05270 */
[----:B------:R-:W-:Y:S08]  /*8bc0*/  IADD3 R45, PT, PT, R45, 0x1, RZ ;  /* 0x000000012d2d7810 */ /* 0x000ff00007ffe0ff */
[----:B------:R-:W-:Y:S05]  /*8bd0*/  BRA.U !UP0, `(.L_x_145) ;  /* 0x0000000108287547 */ /* 0x000fea000b800000 */
[----:B------:R-:W-:Y:S01]  /*8be0*/  ISETP.NE.AND P0, PT, R104, RZ, PT ;  /* 0x000000ff6800720c */ /* 0x000fe20003f05270 */
[----:B------:R-:W-:Y:S01]  /*8bf0*/  IMAD.U32 R2, RZ, RZ, UR50 ;  /* 0x00000032ff027e24 */ /* 0x000fe2000f8e00ff */
[----:B------:R-:W-:Y:S01]  /*8c00*/  UIADD3 UR50, UPT, UPT, UR50, 0x1, URZ ;  /* 0x0000000132327890 */ /* 0x000fe2000fffe0ff */
[----:B-1----:R-:W-:Y:S03]  /*8c10*/  IMAD.U32 R0, RZ, RZ, UR45 ;  /* 0x0000002dff007e24 */ /* 0x002fe6000f8e00ff */
[----:B------:R-:W-:Y:S04]  /*8c20*/  UISETP.NE.AND UP0, UPT, UR50, 0x3, UPT ;  /* 0x000000033200788c */ /* 0x000fe8000bf05270 */
[----:B------:R-:W-:Y:S03]  /*8c30*/  USEL UR50, UR50, URZ, UP0 ;  /* 0x000000ff32327287 */ /* 0x000fe60008000000 */
[----:B------:R-:W-:Y:S05]  /*8c40*/  @P0 LEA R2, R2, UR49, 0x3 ;  /* 0x0000003102020c11 */ /* 0x000fea000f8e18ff */
[----:B------:R-:W-:Y:S05]  /*8c50*/  @P0 VIADD R2, R2, 0x1d8 ;  /* 0x000001d802020836 */ /* 0x000fea0000000000 */
[----:B------:R-:W-:Y:S04]  /*8c60*/  @P0 PRMT R0, R0, 0x654, R2 ;  /* 0x0000065400000816 */ /* 0x000fe80000000002 */
[----:B------:R2:W-:Y:S03]  /*8c70*/  @P0 SYNCS.ARRIVE.TRANS64.RED.A1T0 RZ, [R0+URZ], RZ ;  /* 0x000000ff00ff09a7 */ /* 0x0005e600081004ff */
.L_x_145:
[----:B------:R-:W-:Y:S01]  /*8c80*/  ISETP.NE.AND P2, PT, R101, RZ, PT ;  /* 0x000000ff6500720c */ /* 0x000fe20003f45270 */
[----:B-12---:R-:W-:Y:S01]  /*8c90*/  IMAD.IADD R0, R44, 0x1, R87 ;  /* 0x000000012c007824 */ /* 0x006fe200078e0257 */
[----:B------:R-:W-:Y:S01]  /*8ca0*/  ISETP.NE.AND P0, PT, R103, 0x2, PT ;  /* 0x000000026700780c */ /* 0x000fe20003f05270 */
[----:B------:R-:W-:Y:S01]  /*8cb0*/  UIADD3 UR51, UPT, UPT, UR51, 0x2, URZ ;  /* 0x0000000233337890 */ /* 0x000fe2000fffe0ff */
[----:B------:R-:W-:Y:S01]  /*8cc0*/  ISETP.NE.AND P1, PT, R45, 0x2, PT ;  /* 0x000000022d00780c */ /* 0x000fe20003f25270 */
[----:B------:R-:W-:Y:S01]  /*8cd0*/  IMAD.IADD R24, R43, 0x1, R86 ;  /* 0x000000012b187824 */ /* 0x000fe200078e0256 */
[----:B------:R-:W-:Y:S02]  /*8ce0*/  R2UR UR27, R0 ;  /* 0x00000000001b72ca */ /* 0x000fe400000e0000 */
[----:B------:R-:W-:Y:S02]  /*8cf0*/  SEL R2, RZ, 0x1, P0 ;  /* 0x00000001ff027807 */ /* 0x000fe40000000000 */
[----:B------:R-:W-:Y:S02]  /*8d00*/  SEL R0, RZ, 0x1, P1 ;  /* 0x00000001ff007807 */ /* 0x000fe40000800000 */
[----:B------:R-:W-:Y:S02]  /*8d10*/  LOP3.LUT R96, R96, R2, RZ, 0x3c, !PT ;  /* 0x0000000260607212 */ /* 0x000fe400078e3cff */
[----:B------:R-:W-:Y:S02]  /*8d20*/  @P2 R2UR UR44, R95 ;  /* 0x000000005f2c22ca */ /* 0x000fe400000e0000 */
[----:B------:R-:W-:Y:S02]  /*8d30*/  LOP3.LUT R97, R97, R0, RZ, 0x3c, !PT ;  /* 0x0000000061617212 */ /* 0x000fe400078e3cff */
[----:B------:R-:W-:Y:S02]  /*8d40*/  SEL R103, R103, RZ, P0 ;  /* 0x000000ff67677207 */ /* 0x000fe40000000000 */
[----:B------:R-:W-:Y:S01]  /*8d50*/  SEL R45, R45, RZ, P1 ;  /* 0x000000ff2d2d7207 */ /* 0x000fe20000800000 */
[----:B------:R-:W-:Y:S08]  /*8d60*/  @P2 BRA `(.L_x_146) ;  /* 0xffffffd800042947 */ /* 0x000ff0000383ffff */
[----:B------:R-:W-:-:S09]  /*8d70*/  UISETP.NE.AND UP0, UPT, UR48, URZ, UPT ;  /* 0x000000ff3000728c */ /* 0x000fd2000bf05270 */
[----:B------:R-:W-:Y:S05]  /*8d80*/  BRA.U !UP0, `(.L_x_147) ;  /* 0x0000000108487547 */ /* 0x000fea000b800000 */
[----:B------:R-:W1:Y:S02]  /*8d90*/  LDCU.64 UR4, c[0x0][0xc90] ;  /* 0x00019200ff0477ac */ /* 0x000e640008000a00 */
[----:B-1----:R-:W-:-:S04]  /*8da0*/  UISETP.NE.U32.AND UP0, UPT, UR4, URZ, UPT ;  /* 0x000000ff0400728c */ /* 0x002fc8000bf05070 */
[----:B------:R-:W-:-:S09]  /*8db0*/  UISETP.NE.AND.EX UP0, UPT, UR5, URZ, UPT, UP0 ;  /* 0x000000ff0500728c */ /* 0x000fd2000bf05300 */
[----:B------:R-:W-:Y:S05]  /*8dc0*/  BRA.U UP0, `(.L_x_148) ;  /* 0x00000001000c7547 */ /* 0x000fea000b800000 */
[----:B------:R-:W-:-:S13]  /*8dd0*/  FSETP.NEU.AND P0, PT, R49, RZ, PT ;  /* 0x000000ff3100720b */ /* 0x000fda0003f0d000 */
[----:B------:R-:W-:Y:S05]  /*8de0*/  @!P0 EXIT ;  /* 0x000000000000894d */ /* 0x000fea0003800000 */
[----:B------:R-:W-:Y:S05]  /*8df0*/  BRA `(.L_x_147) ;  /* 0x00000000002c7947 */ /* 0x000fea0003800000 */
.L_x_148:
[----:B------:R-:W-:Y:S01]  /*8e00*/  ISETP.NE.AND P0, PT, R102, RZ, PT ;  /* 0x000000ff6600720c */ /* 0x000fe20003f05270 */
[----:B------:R-:W-:-:S12]  /*8e10*/  BSSY.RECONVERGENT B0, `(.L_x_147) ;  /* 0x0000009000007945 */ /* 0x000fd80003800200 */
[----:B------:R-:W-:Y:S05]  /*8e20*/  @P0 BRA `(.L_x_149) ;  /* 0x0000000000140947 */ /* 0x000fea0003800000 */
[----:B------:R-:W1:Y:S02]  /*8e30*/  LDCU.64 UR4, c[0x0][0xc88] ;  /* 0x00019100ff0477ac */ /* 0x000e640008000a00 */
[----:B-1----:R-:W-:-:S04]  /*8e40*/  ISETP.NE.U32.AND P0, PT, RZ, UR4, PT ;  /* 0x00000004ff007c0c */ /* 0x002fc8000bf05070 */
[----:B------:R-:W-:-:S13]  /*8e50*/  ISETP.NE.AND.EX P0, PT, RZ, UR5, PT, P0 ;  /* 0x00000005ff007c0c */ /* 0x000fda000bf05300 */
[----:B------:R-:W-:Y:S05]  /*8e60*/  @!P0 EXIT ;  /* 0x000000000000894d */ /* 0x000fea0003800000 */
[----:B------:R-:W-:Y:S05]  /*8e70*/  BRA `(.L_x_150) ;  /* 0x0000000000087947 */ /* 0x000fea0003800000 */
.L_x_149:
[----:B------:R-:W-:-:S13]  /*8e80*/  FSETP.NEU.AND P0, PT, R49, RZ, PT ;  /* 0x000000ff3100720b */ /* 0x000fda0003f0d000 */
[----:B------:R-:W-:Y:S05]  /*8e90*/  @!P0 EXIT ;  /* 0x000000000000894d */ /* 0x000fea0003800000 */
.L_x_150:
[----:B------:R-:W-:Y:S05]  /*8ea0*/  BSYNC.RECONVERGENT B0 ;  /* 0x0000000000007941 */ /* 0x000fea0003800200 */
.L_x_147:
[----:B------:R-:W-:Y:S01]  /*8eb0*/  ULEA UR4, UR50, UR49, 0x3 ;  /* 0x0000003132047291 */ /* 0x000fe2000f8e18ff */
[----:B------:R-:W-:-:S04]  /*8ec0*/  DEPBAR.LE SB0, 0x0 ;  /* 0x000080000000791a */ /* 0x000fc80000000000 */
[----:B------:R-:W-:-:S04]  /*8ed0*/  UIADD3 UR4, UPT, UPT, UR4, 0x1d8, URZ ;  /* 0x000001d804047890 */ /* 0x000fc8000fffe0ff */
[----:B------:R-:W-:-:S09]  /*8ee0*/  UPRMT UR4, UR45, 0x654, UR4 ;  /* 0x000006542d047896 */ /* 0x000fd20008000004 */
[----:B------:R-:W-:Y:S01]  /*8ef0*/  SYNCS.ARRIVE.TRANS64.RED.A1T0 RZ, [UR4], RZ ;  /* 0x000000ffffff79a7 */ /* 0x000fe20008100404 */
[----:B------:R-:W-:Y:S05]  /*8f00*/  EXIT ;  /* 0x000000000000794d */ /* 0x000fea0003800000 */
.L_x_25:
[----:B--2---:R2:W1:Y:S02]  /*8f10*/  SYNCS.PHASECHK.TRANS64.TRYWAIT P0, [R2+URZ+0x250], R3 ;  /* 0x00025003020075a7 */ /* 0x00446400080011ff */
[----:B-1----:R-:W-:Y:S05]  /*8f20*/  @!P0 NANOSLEEP.SYNCS 0x989680 ;  /* 0x009896800000895d */ /* 0x002fea0003900000 */
[----:B------:R-:W1:Y:S02]  /*8f30*/  @!P0 SYNCS.PHASECHK.TRANS64 P0, [R2+URZ+0x250], R3 ;  /* 0x00025003020085a7 */ /* 0x000e6400080010ff */
[----:B-1----:R-:W-:Y:S05]  /*8f40*/  @!P0 BRA `(.L_x_25) ;  /* 0xfffffffc00f08947 */ /* 0x002fea000383ffff */
[----:B------:R-:W-:Y:S05]  /*8f50*/  BRA `(.L_x_151) ;  /* 0xffffff8c001c7947 */ /* 0x000fea000383ffff */
.L_x_28:
[----:B------:R-:W-:-:S07]  /*8f60*/  MOV R2, UR41 ;  /* 0x0000002900027c02 */ /* 0x000fce0008000f00 */
.L_x_152:
[----:B-1----:R1:W2:Y:S02]  /*8f70*/  SYNCS.PHASECHK.TRANS64.TRYWAIT P0, [R2+URZ+0xe0], R4 ;  /* 0x0000e004020075a7 */ /* 0x0022a400080011ff */
[----:B--2---:R-:W-:Y:S05]  /*8f80*/  @!P0 NANOSLEEP.SYNCS 0x989680 ;  /* 0x009896800000895d */ /* 0x004fea0003900000 */
[----:B------:R-:W2:Y:S02]  /*8f90*/  @!P0 SYNCS.PHASECHK.TRANS64 P0, [R2+URZ+0xe0], R4 ;  /* 0x0000e004020085a7 */ /* 0x000ea400080010ff */
[----:B--2---:R-:W-:Y:S05]  /*8fa0*/  @!P0 BRA `(.L_x_152) ;  /* 0xfffffffc00f08947 */ /* 0x004fea000383ffff */
[----:B------:R-:W-:Y:S05]  /*8fb0*/  BRA `(.L_x_27) ;  /* 0xffffff8c00747947 */ /* 0x000fea000383ffff */
.L_x_37:
[----:B------:R-:W-:-:S07]  /*8fc0*/  MOV R2, UR41 ;  /* 0x0000002900027c02 */ /* 0x000fce0008000f00 */
.L_x_153:
[----:B-1----:R1:W2:Y:S02]  /*8fd0*/  SYNCS.PHASECHK.TRANS64.TRYWAIT P0, [R2+URZ+0xe0], R4 ;  /* 0x0000e004020075a7 */ /* 0x0022a400080011ff */
[----:B--2---:R-:W-:Y:S05]  /*8fe0*/  @!P0 NANOSLEEP.SYNCS 0x989680 ;  /* 0x009896800000895d */ /* 0x004fea0003900000 */
[----:B------:R-:W2:Y:S02]  /*8ff0*/  @!P0 SYNCS.PHASECHK.TRANS64 P0, [R2+URZ+0xe0], R4 ;  /* 0x0000e004020085a7 */ /* 0x000ea400080010ff */
[----:B--2---:R-:W-:Y:S05]  /*9000*/  @!P0 BRA `(.L_x_153) ;  /* 0xfffffffc00f08947 */ /* 0x004fea000383ffff */
[----:B------:R-:W-:Y:S05]  /*9010*/  BRA `(.L_x_36) ;  /* 0xffffff9000847947 */ /* 0x000fea000383ffff */
.L_x_44:
[----:B-1----:R1:W2:Y:S02]  /*9020*/  SYNCS.PHASECHK.TRANS64.TRYWAIT P0, [R2+URZ+0x200], R3 ;  /* 0x00020003020075a7 */ /* 0x0022a400080011ff */
[----:B--2---:R-:W-:Y:S05]  /*9030*/  @!P0 NANOSLEEP.SYNCS 0x989680 ;  /* 0x009896800000895d */ /* 0x004fea0003900000 */
[----:B------:R-:W2:Y:S02]  /*9040*/  @!P0 SYNCS.PHASECHK.TRANS64 P0, [R2+URZ+0x200], R3 ;  /* 0x00020003020085a7 */ /* 0x000ea400080010ff */
[----:B--2---:R-:W-:Y:S05]  /*9050*/  @!P0 BRA `(.L_x_44) ;  /* 0xfffffffc00f08947 */ /* 0x004fea000383ffff */
[----:B------:R-:W-:Y:S05]  /*9060*/  BRA `(.L_x_154) ;  /* 0xffffff94007c7947 */ /* 0x000fea000383ffff */
.L_x_48:
[----:B----4-:R-:W-:-:S07]  /*9070*/  MOV R0, UR4 ;  /* 0x0000000400007c02 */ /* 0x010fce0008000f00 */
.L_x_155:
[----:B-1----:R1:W2:Y:S02]  /*9080*/  SYNCS.PHASECHK.TRANS64.TRYWAIT P0, [R0+URZ], R2 ;  /* 0x00000002000075a7 */ /* 0x0022a400080011ff */
[----:B--2---:R-:W-:Y:S05]  /*9090*/  @!P0 NANOSLEEP.SYNCS 0x989680 ;  /* 0x009896800000895d */ /* 0x004fea0003900000 */
[----:B------:R-:W2:Y:S02]  /*90a0*/  @!P0 SYNCS.PHASECHK.TRANS64 P0, [R0+URZ], R2 ;  /* 0x00000002000085a7 */ /* 0x000ea400080010ff */
[----:B--2---:R-:W-:Y:S05]  /*90b0*/  @!P0 BRA `(.L_x_155) ;  /* 0xfffffffc00f08947 */ /* 0x004fea000383ffff */
[----:B------:R-:W-:Y:S05]  /*90c0*/  BRA `(.L_x_156) ;  /* 0xffffff9800f07947 */ /* 0x000fea000383ffff */
.L_x_49:
[----:B----4-:R-:W-:-:S07]  /*90d0*/  MOV R0, UR4 ;  /* 0x0000000400007c02 */ /* 0x010fce0008000f00 */
.L_x_157:
[----:B-1----:R1:W2:Y:S02]  /*90e0*/  SYNCS.PHASECHK.TRANS64.TRYWAIT P0, [R0+URZ], R3 ;  /* 0x00000003000075a7 */ /* 0x0022a400080011ff */
[----:B--2---:R-:W-:Y:S05]  /*90f0*/  @!P0 NANOSLEEP.SYNCS 0x989680 ;  /* 0x009896800000895d */ /* 0x004fea0003900000 */
[----:B------:R-:W2:Y:S02]  /*9100*/  @!P0 SYNCS.PHASECHK.TRANS64 P0, [R0+URZ], R3 ;  /* 0x00000003000085a7 */ /* 0x000ea400080010ff */
[----:B--2---:R-:W-:Y:S05]  /*9110*/  @!P0 BRA `(.L_x_157) ;  /* 0xfffffffc00f08947 */ /* 0x004fea000383ffff */
[----:B------:R-:W-:Y:S05]  /*9120*/  BRA `(.L_x_158) ;  /* 0xffffff9800fc7947 */ /* 0x000fea000383ffff */
.L_x_50:
[----:B----4-:R-:W-:-:S07]  /*9130*/  MOV R0, UR4 ;  /* 0x0000000400007c02 */ /* 0x010fce0008000f00 */
.L_x_159:
[----:B-1----:R1:W2:Y:S02]  /*9140*/  SYNCS.PHASECHK.TRANS64.TRYWAIT P0, [R0+URZ], R3 ;  /* 0x00000003000075a7 */ /* 0x0022a400080011ff */
[----:B--2---:R-:W-:Y:S05]  /*9150*/  @!P0 NANOSLEEP.SYNCS 0x989680 ;  /* 0x009896800000895d */ /* 0x004fea0003900000 */
[----:B------:R-:W2:Y:S02]  /*9160*/  @!P0 SYNCS.PHASECHK.TRANS64 P0, [R0+URZ], R3 ;  /* 0x00000003000085a7 */ /* 0x000ea400080010ff */
[----:B--2---:R-:W-:Y:S05]  /*9170*/  @!P0 BRA `(.L_x_159) ;  /* 0xfffffffc00f08947 */ /* 0x004fea000383ffff */
[----:B------:R-:W-:Y:S05]  /*9180*/  BRA `(.L_x_160) ;  /* 0xffffff9c00087947 */ /* 0x000fea000383ffff */
.L_x_51:
[----:B----4-:R-:W-:-:S07]  /*9190*/  MOV R0, UR4 ;  /* 0x0000000400007c02 */ /* 0x010fce0008000f00 */
.L_x_161:
[----:B-1----:R1:W2:Y:S02]  /*91a0*/  SYNCS.PHASECHK.TRANS64.TRYWAIT P0, [R0+URZ], R3 ;  /* 0x00000003000075a7 */ /* 0x0022a400080011ff */
[----:B--2---:R-:W-:Y:S05]  /*91b0*/  @!P0 NANOSLEEP.SYNCS 0x989680 ;  /* 0x009896800000895d */ /* 0x004fea0003900000 */
[----:B------:R-:W2:Y:S02]  /*91c0*/  @!P0 SYNCS.PHASECHK.TRANS64 P0, [R0+URZ], R3 ;  /* 0x00000003000085a7 */ /* 0x000ea400080010ff */
[----:B--2---:R-:W-:Y:S05]  /*91d0*/  @!P0 BRA `(.L_x_161) ;  /* 0xfffffffc00f08947 */ /* 0x004fea000383ffff */
[----:B------:R-:W-:Y:S05]  /*91e0*/  BRA `(.L_x_162) ;  /* 0xffffff9c00147947 */ /* 0x000fea000383ffff */
.L_x_52:
[----:B----4-:R-:W-:-:S07]  /*91f0*/  MOV R0, UR4 ;  /* 0x0000000400007c02 */ /* 0x010fce0008000f00 */
.L_x_163:
[----:B-1----:R1:W2:Y:S02]  /*9200*/  SYNCS.PHASECHK.TRANS64.TRYWAIT P0, [R0+URZ], R3 ;  /* 0x00000003000075a7 */ /* 0x0022a400080011ff */
[----:B--2---:R-:W-:Y:S05]  /*9210*/  @!P0 NANOSLEEP.SYNCS 0x989680 ;  /* 0x009896800000895d */ /* 0x004fea0003900000 */
[----:B------:R-:W2:Y:S02]  /*9220*/  @!P0 SYNCS.PHASECHK.TRANS64 P0, [R0+URZ], R3 ;  /* 0x00000003000085a7 */ /* 0x000ea400080010ff */
[----:B--2---:R-:W-:Y:S05]  /*9230*/  @!P0 BRA `(.L_x_163) ;  /* 0xfffffffc00f08947 */ /* 0x004fea000383ffff */
[----:B------:R-:W-:Y:S05]  /*9240*/  BRA `(.L_x_164) ;  /* 0xffffff9c00207947 */ /* 0x000fea000383ffff */
.L_x_53:
[----:B----4-:R-:W-:-:S07]  /*9250*/  MOV R0, UR4 ;  /* 0x0000000400007c02 */ /* 0x010fce0008000f00 */
.L_x_165:
[----:B-1----:R1:W2:Y:S02]  /*9260*/  SYNCS.PHASECHK.TRANS64.TRYWAIT P0, [R0+URZ], R3 ;  /* 0x00000003000075a7 */ /* 0x0022a400080011ff */
[----:B--2---:R-:W-:Y:S05]  /*9270*/  @!P0 NANOSLEEP.SYNCS 0x989680 ;  /* 0x009896800000895d */ /* 0x004fea0003900000 */
[----:B------:R-:W2:Y:S02]  /*9280*/  @!P0 SYNCS.PHASECHK.TRANS64 P0, [R0+URZ], R3 ;  /* 0x00000003000085a7 */ /* 0x000ea400080010ff */
[----:B--2---:R-:W-:Y:S05]  /*9290*/  @!P0 BRA `(.L_x_165) ;  /* 0xfffffffc00f08947 */ /* 0x004fea000383ffff */
[----:B------:R-:W-:Y:S05]  /*92a0*/  BRA `(.L_x_166) ;  /* 0xffffff9c002c7947 */ /* 0x000fea000383ffff */
.L_x_54:
[----:B----4-:R-:W-:-:S07]  /*92b0*/  MOV R0, UR4 ;  /* 0x0000000400007c02 */ /* 0x010fce0008000f00 */
.L_x_167:
[----:B-1----:R1:W2:Y:S02]  /*92c0*/  SYNCS.PHASECHK.TRANS64.TRYWAIT P0, [R0+URZ], R3 ;  /* 0x00000003000075a7 */ /* 0x0022a400080011ff */
[----:B--2---:R-:W-:Y:S05]  /*92d0*/  @!P0 NANOSLEEP.SYNCS 0x989680 ;  /* 0x009896800000895d */ /* 0x004fea0003900000 */
[----:B------:R-:W2:Y:S02]  /*92e0*/  @!P0 SYNCS.PHASECHK.TRANS64 P0, [R0+URZ], R3 ;  /* 0x00000003000085a7 */ /* 0x000ea400080010ff */
[----:B--2---:R-:W-:Y:S05]  /*92f0*/  @!P0 BRA `(.L_x_167) ;  /* 0xfffffffc00f08947 */ /* 0x004fea000383ffff */
[----:B------:R-:W-:Y:S05]  /*9300*/  BRA `(.L_x_168) ;  /* 0xffffff9c00387947 */ /* 0x000fea000383ffff */
.L_x_55:
[----:B----4-:R-:W-:-:S07]  /*9310*/  MOV R0, UR4 ;  /* 0x0000000400007c02 */ /* 0x010fce0008000f00 */
.L_x_169:
[----:B-1----:R1:W2:Y:S02]  /*9320*/  SYNCS.PHASECHK.TRANS64.TRYWAIT P0, [R0+URZ], R3 ;  /* 0x00000003000075a7 */ /* 0x0022a400080011ff */
[----:B--2---:R-:W-:Y:S05]  /*9330*/  @!P0 NANOSLEEP.SYNCS 0x989680 ;  /* 0x009896800000895d */ /* 0x004fea0003900000 */
[----:B------:R-:W2:Y:S02]  /*9340*/  @!P0 SYNCS.PHASECHK.TRANS64 P0, [R0+URZ], R3 ;  /* 0x00000003000085a7 */ /* 0x000ea400080010ff */
[----:B--2---:R-:W-:Y:S05]  /*9350*/  @!P0 BRA `(.L_x_169) ;  /* 0xfffffffc00f08947 */ /* 0x004fea000383ffff */
[----:B------:R-:W-:Y:S05]  /*9360*/  BRA `(.L_x_170) ;  /* 0xffffff9c00447947 */ /* 0x000fea000383ffff */
.L_x_56:
[----:B----4-:R-:W-:-:S07]  /*9370*/  MOV R0, UR4 ;  /* 0x0000000400007c02 */ /* 0x010fce0008000f00 */
.L_x_171:
[----:B-1----:R1:W2:Y:S02]  /*9380*/  SYNCS.PHASECHK.TRANS64.TRYWAIT P0, [R0+URZ], R3 ;  /* 0x00000003000075a7 */ /* 0x0022a400080011ff */
[----:B--2---:R-:W-:Y:S05]  /*9390*/  @!P0 NANOSLEEP.SYNCS 0x989680 ;  /* 0x009896800000895d */ /* 0x004fea0003900000 */
[----:B------:R-:W2:Y:S02]  /*93a0*/  @!P0 SYNCS.PHASECHK.TRANS64 P0, [R0+URZ], R3 ;  /* 0x00000003000085a7 */ /* 0x000ea400080010ff */
[----:B--2---:R-:W-:Y:S05]  /*93b0*/  @!P0 BRA `(.L_x_171) ;  /* 0xfffffffc00f08947 */ /* 0x004fea000383ffff */
[----:B------:R-:W-:Y:S05]  /*93c0*/  BRA `(.L_x_172) ;  /* 0xffffff9c00507947 */ /* 0x000fea000383ffff */
.L_x_57:
[----:B----4-:R-:W-:-:S07]  /*93d0*/  MOV R0, UR4 ;  /* 0x0000000400007c02 */ /* 0x010fce0008000f00 */
.L_x_173:
[----:B-1----:R1:W2:Y:S02]  /*93e0*/  SYNCS.PHASECHK.TRANS64.TRYWAIT P0, [R0+URZ], R3 ;  /* 0x00000003000075a7 */ /* 0x0022a400080011ff */
[----:B--2---:R-:W-:Y:S05]  /*93f0*/  @!P0 NANOSLEEP.SYNCS 0x989680 ;  /* 0x009896800000895d */ /* 0x004fea0003900000 */
[----:B------:R-:W2:Y:S02]  /*9400*/  @!P0 SYNCS.PHASECHK.TRANS64 P0, [R0+URZ], R3 ;  /* 0x00000003000085a7 */ /* 0x000ea400080010ff */
[----:B--2---:R-:W-:Y:S05]  /*9410*/  @!P0 BRA `(.L_x_173) ;  /* 0xfffffffc00f08947 */ /* 0x004fea000383ffff */
[----:B------:R-:W-:Y:S05]  /*9420*/  BRA `(.L_x_174) ;  /* 0xffffff9c005c7947 */ /* 0x000fea000383ffff */
.L_x_58:
[----:B----4-:R-:W-:-:S07]  /*9430*/  MOV R0, UR4 ;  /* 0x0000000400007c02 */ /* 0x010fce0008000f00 */
.L_x_175:
[----:B-1----:R1:W2:Y:S02]  /*9440*/  SYNCS.PHASECHK.TRANS64.TRYWAIT P0, [R0+URZ], R3 ;  /* 0x00000003000075a7 */ /* 0x0022a400080011ff */
[----:B--2---:R-:W-:Y:S05]  /*9450*/  @!P0 NANOSLEEP.SYNCS 0x989680 ;  /* 0x009896800000895d */ /* 0x004fea0003900000 */
[----:B------:R-:W2:Y:S02]  /*9460*/  @!P0 SYNCS.PHASECHK.TRANS64 P0, [R0+URZ], R3 ;  /* 0x00000003000085a7 */ /* 0x000ea400080010ff */
[----:B--2---:R-:W-:Y:S05]  /*9470*/  @!P0 BRA `(.L_x_175) ;  /* 0xfffffffc00f08947 */ /* 0x004fea000383ffff */
[----:B------:R-:W-:Y:S05]  /*9480*/  BRA `(.L_x_176) ;  /* 0xffffff9c00687947 */ /* 0x000fea000383ffff */
.L_x_59:
[----:B----4-:R-:W-:-:S07]  /*9490*/  MOV R0, UR4 ;  /* 0x0000000400007c02 */ /* 0x010fce0008000f00 */
.L_x_177:
[----:B-1----:R1:W2:Y:S02]  /*94a0*/  SYNCS.PHASECHK.TRANS64.TRYWAIT P0, [R0+URZ], R3 ;  /* 0x00000003000075a7 */ /* 0x0022a400080011ff */
[----:B--2---:R-:W-:Y:S05]  /*94b0*/  @!P0 NANOSLEEP.SYNCS 0x989680 ;  /* 0x009896800000895d */ /* 0x004fea0003900000 */
[----:B------:R-:W2:Y:S02]  /*94c0*/  @!P0 SYNCS.PHASECHK.TRANS64 P0, [R0+URZ], R3 ;  /* 0x00000003000085a7 */ /* 0x000ea400080010ff */
[----:B--2---:R-:W-:Y:S05]  /*94d0*/  @!P0 BRA `(.L_x_177) ;  /* 0xfffffffc00f08947 */ /* 0x004fea000383ffff */
[----:B------:R-:W-:Y:S05]  /*94e0*/  BRA `(.L_x_178) ;  /* 0xffffff9c00747947 */ /* 0x000fea000383ffff */
.L_x_60:
[----:B----4-:R-:W-:-:S07]  /*94f0*/  MOV R0, UR4 ;  /* 0x0000000400007c02 */ /* 0x010fce0008000f00 */
.L_x_179:
[----:B-1----:R1:W2:Y:S02]  /*9500*/  SYNCS.PHASECHK.TRANS64.TRYWAIT P0, [R0+URZ], R3 ;  /* 0x00000003000075a7 */ /* 0x0022a400080011ff */
[----:B--2---:R-:W-:Y:S05]  /*9510*/  @!P0 NANOSLEEP.SYNCS 0x989680 ;  /* 0x009896800000895d */ /* 0x004fea0003900000 */
[----:B------:R-:W2:Y:S02]  /*9520*/  @!P0 SYNCS.PHASECHK.TRANS64 P0, [R0+URZ], R3 ;  /* 0x00000003000085a7 */ /* 0x000ea400080010ff */
[----:B--2---:R-:W-:Y:S05]  /*9530*/  @!P0 BRA `(.L_x_179) ;  /* 0xfffffffc00f08947 */ /* 0x004fea000383ffff */
[----:B------:R-:W-:Y:S05]  /*9540*/  BRA `(.L_x_180) ;  /* 0xffffff9c00807947 */ /* 0x000fea000383ffff */
.L_x_61:
[----:B----4-:R-:W-:-:S07]  /*9550*/  MOV R0, UR4 ;  /* 0x0000000400007c02 */ /* 0x010fce0008000f00 */
.L_x_181:
[----:B-1----:R1:W2:Y:S02]  /*9560*/  SYNCS.PHASECHK.TRANS64.TRYWAIT P0, [R0+URZ], R3 ;  /* 0x00000003000075a7 */ /* 0x0022a400080011ff */
[----:B--2---:R-:W-:Y:S05]  /*9570*/  @!P0 NANOSLEEP.SYNCS 0x989680 ;  /* 0x009896800000895d */ /* 0x004fea0003900000 */
[----:B------:R-:W2:Y:S02]  /*9580*/  @!P0 SYNCS.PHASECHK.TRANS64 P0, [R0+URZ], R3 ;  /* 0x00000003000085a7 */ /* 0x000ea400080010ff */
[----:B--2---:R-:W-:Y:S05]  /*9590*/  @!P0 BRA `(.L_x_181) ;  /* 0xfffffffc00f08947 */ /* 0x004fea000383ffff */
[----:B------:R-:W-:Y:S05]  /*95a0*/  BRA `(.L_x_182) ;  /* 0xffffff9c008c7947 */ /* 0x000fea000383ffff */
.L_x_62:
[----:B----4-:R-:W-:-:S07]  /*95b0*/  MOV R0, UR4 ;  /* 0x0000000400007c02 */ /* 0x010fce0008000f00 */
.L_x_183:
[----:B-1----:R1:W2:Y:S02]  /*95c0*/  SYNCS.PHASECHK.TRANS64.TRYWAIT P0, [R0+URZ], R3 ;  /* 0x00000003000075a7 */ /* 0x0022a400080011ff */
[----:B--2---:R-:W-:Y:S05]  /*95d0*/  @!P0 NANOSLEEP.SYNCS 0x989680 ;  /* 0x009896800000895d */ /* 0x004fea0003900000 */
[----:B------:R-:W2:Y:S02]  /*95e0*/  @!P0 SYNCS.PHASECHK.TRANS64 P0, [R0+URZ], R3 ;  /* 0x00000003000085a7 */ /* 0x000ea400080010ff */
[----:B--2---:R-:W-:Y:S05]  /*95f0*/  @!P0 BRA `(.L_x_183) ;  /* 0xfffffffc00f08947 */ /* 0x004fea000383ffff */
[----:B------:R-:W-:Y:S05]  /*9600*/  BRA `(.L_x_184) ;  /* 0xffffff9c00987947 */ /* 0x000fea000383ffff */
.L_x_63:
[----:B----4-:R-:W-:-:S07]  /*9610*/  MOV R0, UR4 ;  /* 0x0000000400007c02 */ /* 0x010fce0008000f00 */
.L_x_185:
[----:B-1----:R1:W2:Y:S02]  /*9620*/  SYNCS.PHASECHK.TRANS64.TRYWAIT P0, [R0+URZ], R3 ;  /* 0x00000003000075a7 */ /* 0x0022a400080011ff */
[----:B--2---:R-:W-:Y:S05]  /*9630*/  @!P0 NANOSLEEP.SYNCS 0x989680 ;  /* 0x009896800000895d */ /* 0x004fea0003900000 */
[----:B------:R-:W2:Y:S02]  /*9640*/  @!P0 SYNCS.PHASECHK.TRANS64 P0, [R0+URZ], R3 ;  /* 0x00000003000085a7 */ /* 0x000ea400080010ff */
[----:B--2---:R-:W-:Y:S05]  /*9650*/  @!P0 BRA `(.L_x_185) ;  /* 0xfffffffc00f08947 */ /* 0x004fea000383ffff */
[----:B------:R-:W-:Y:S05]  /*9660*/  BRA `(.L_x_186) ;  /* 0xffffff9c00a47947 */ /* 0x000fea000383ffff */
.L_x_64:
[----:B----4-:R-:W-:-:S07]  /*9670*/  MOV R0, UR4 ;  /* 0x0000000400007c02 */ /* 0x010fce0008000f00 */
.L_x_187:
[----:B-1----:R1:W2:Y:S02]  /*9680*/  SYNCS.PHASECHK.TRANS64.TRYWAIT P0, [R0+URZ], R3 ;  /* 0x00000003000075a7 */ /* 0x0022a400080011ff */
[----:B--2---:R-:W-:Y:S05]  /*9690*/  @!P0 NANOSLEEP.SYNCS 0x989680 ;  /* 0x009896800000895d */ /* 0x004fea0003900000 */
[----:B------:R-:W2:Y:S02]  /*96a0*/  @!P0 SYNCS.PHASECHK.TRANS64 P0, [R0+URZ], R3 ;  /* 0x00000003000085a7 */ /* 0x000ea400080010ff */
[----:B--2---:R-:W-:Y:S05]  /*96b0*/  @!P0 BRA `(.L_x_187) ;  /* 0xfffffffc00f08947 */ /* 0x004fea000383ffff */
[----:B------:R-:W-:Y:S05]  /*96c0*/  BRA `(.L_x_188) ;  /* 0xffffff9c00b07947 */ /* 0x000fea000383ffff */
.L_x_65:
[----:B----4-:R-:W-:-:S07]  /*96d0*/  MOV R0, UR4 ;  /* 0x0000000400007c02 */ /* 0x010fce0008000f00 */
.L_x_189:
[----:B-1----:R1:W2:Y:S02]  /*96e0*/  SYNCS.PHASECHK.TRANS64.TRYWAIT P0, [R0+URZ], R3 ;  /* 0x00000003000075a7 */ /* 0x0022a400080011ff */
[----:B--2---:R-:W-:Y:S05]  /*96f0*/  @!P0 NANOSLEEP.SYNCS 0x989680 ;  /* 0x009896800000895d */ /* 0x004fea0003900000 */
[----:B------:R-:W2:Y:S02]  /*9700*/  @!P0 SYNCS.PHASECHK.TRANS64 P0, [R0+URZ], R3 ;  /* 0x00000003000085a7 */ /* 0x000ea400080010ff */
[----:B--2---:R-:W-:Y:S05]  /*9710*/  @!P0 BRA `(.L_x_189) ;  /* 0xfffffffc00f08947 */ /* 0x004fea000383ffff */
[----:B------:R-:W-:Y:S05]  /*9720*/  BRA `(.L_x_190) ;  /* 0xffffff9c00bc7947 */ /* 0x000fea000383ffff */
.L_x_66:
[----:B----4-:R-:W-:-:S07]  /*9730*/  MOV R0, UR4 ;  /* 0x0000000400007c02 */ /* 0x010fce0008000f00 */
.L_x_191:
[----:B-1----:R1:W2:Y:S02]  /*9740*/  SYNCS.PHASECHK.TRANS64.TRYWAIT P0, [R0+URZ], R3 ;  /* 0x00000003000075a7 */ /* 0x0022a400080011ff */
[----:B--2---:R-:W-:Y:S05]  /*9750*/  @!P0 NANOSLEEP.SYNCS 0x989680 ;  /* 0x009896800000895d */ /* 0x004fea0003900000 */
[----:B------:R-:W2:Y:S02]  /*9760*/  @!P0 SYNCS.PHASECHK.TRANS64 P0, [R0+URZ], R3 ;  /* 0x00000003000085a7 */ /* 0x000ea400080010ff */
[----:B--2---:R-:W-:Y:S05]  /*9770*/  @!P0 BRA `(.L_x_191) ;  /* 0xfffffffc00f08947 */ /* 0x004fea000383ffff */
[----:B------:R-:W-:Y:S05]  /*9780*/  BRA `(.L_x_192) ;  /* 0xffffff9c00c87947 */ /* 0x000fea000383ffff */
.L_x_67:
[----:B----4-:R-:W-:-:S07]  /*9790*/  MOV R0, UR4 ;  /* 0x0000000400007c02 */ /* 0x010fce0008000f00 */
.L_x_193:
[----:B-1----:R1:W2:Y:S02]  /*97a0*/  SYNCS.PHASECHK.TRANS64.TRYWAIT P0, [R0+URZ], R3 ;  /* 0x00000003000075a7 */ /* 0x0022a400080011ff */
[----:B--2---:R-:W-:Y:S05]  /*97b0*/  @!P0 NANOSLEEP.SYNCS 0x989680 ;  /* 0x009896800000895d */ /* 0x004fea0003900000 */
[----:B------:R-:W2:Y:S02]  /*97c0*/  @!P0 SYNCS.PHASECHK.TRANS64 P0, [R0+URZ], R3 ;  /* 0x00000003000085a7 */ /* 0x000ea400080010ff */
[----:B--2---:R-:W-:Y:S05]  /*97d0*/  @!P0 BRA `(.L_x_193) ;  /* 0xfffffffc00f08947 */ /* 0x004fea000383ffff */
[----:B------:R-:W-:Y:S05]  /*97e0*/  BRA `(.L_x_194) ;  /* 0xffffff9c00d47947 */ /* 0x000fea000383ffff */
.L_x_68:
[----:B----4-:R-:W-:-:S07]  /*97f0*/  MOV R0, UR4 ;  /* 0x0000000400007c02 */ /* 0x010fce0008000f00 */
.L_x_195:
[----:B-1----:R1:W2:Y:S02]  /*9800*/  SYNCS.PHASECHK.TRANS64.TRYWAIT P0, [R0+URZ], R3 ;  /* 0x00000003000075a7 */ /* 0x0022a400080011ff */
[----:B--2---:R-:W-:Y:S05]  /*9810*/  @!P0 NANOSLEEP.SYNCS 0x989680 ;  /* 0x009896800000895d */ /* 0x004fea0003900000 */
[----:B------:R-:W2:Y:S02]  /*9820*/  @!P0 SYNCS.PHASECHK.TRANS64 P0, [R0+URZ], R3 ;  /* 0x00000003000085a7 */ /* 0x000ea400080010ff */
[----:B--2---:R-:W-:Y:S05]  /*9830*/  @!P0 BRA `(.L_x_195) ;  /* 0xfffffffc00f08947 */ /* 0x004fea000383ffff */
[----:B------:R-:W-:Y:S05]  /*9840*/  BRA `(.L_x_196) ;  /* 0xffffff9c00e07947 */ /* 0x000fea000383ffff */
.L_x_69:
[----:B----4-:R-:W-:-:S07]  /*9850*/  MOV R0, UR4 ;  /* 0x0000000400007c02 */ /* 0x010fce0008000f00 */
.L_x_197:
[----:B-1----:R1:W2:Y:S02]  /*9860*/  SYNCS.PHASECHK.TRANS64.TRYWAIT P0, [R0+URZ], R3 ;  /* 0x00000003000075a7 */ /* 0x0022a400080011ff */
[----:B--2---:R-:W-:Y:S05]  /*9870*/  @!P0 NANOSLEEP.SYNCS 0x989680 ;  /* 0x009896800000895d */ /* 0x004fea0003900000 */
[----:B------:R-:W2:Y:S02]  /*9880*/  @!P0 SYNCS.PHASECHK.TRANS64 P0, [R0+URZ], R3 ;  /* 0x00000003000085a7 */ /* 0x000ea400080010ff */
[----:B--2---:R-:W-:Y:S05]  /*9890*/  @!P0 BRA `(.L_x_197) ;  /* 0xfffffffc00f08947 */ /* 0x004fea000383ffff */
[----:B------:R-:W-:Y:S05]  /*98a0*/  BRA `(.L_x_198) ;  /* 0xffffff9c00ec7947 */ /* 0x000fea000383ffff */
.L_x_70:
[----:B----4-:R-:W-:-:S07]  /*98b0*/  MOV R0, UR4 ;  /* 0x0000000400007c02 */ /* 0x010fce0008000f00 */
.L_x_199:
[----:B-1----:R1:W2:Y:S02]  /*98c0*/  SYNCS.PHASECHK.TRANS64.TRYWAIT P0, [R0+URZ], R3 ;  /* 0x00000003000075a7 */ /* 0x0022a400080011ff */
[----:B--2---:R-:W-:Y:S05]  /*98d0*/  @!P0 NANOSLEEP.SYNCS 0x989680 ;  /* 0x009896800000895d */ /* 0x004fea0003900000 */
[----:B------:R-:W2:Y:S02]  /*98e0*/  @!P0 SYNCS.PHASECHK.TRANS64 P0, [R0+URZ], R3 ;  /* 0x00000003000085a7 */ /* 0x000ea400080010ff */
[----:B--2---:R-:W-:Y:S05]  /*98f0*/  @!P0 BRA `(.L_x_199) ;  /* 0xfffffffc00f08947 */ /* 0x004fea000383ffff */
[----:B------:R-:W-:Y:S05]  /*9900*/  BRA `(.L_x_200) ;  /* 0xffffff9c00f87947 */ /* 0x000fea000383ffff */
.L_x_71:
[----:B----4-:R-:W-:-:S07]  /*9910*/  MOV R0, UR4 ;  /* 0x0000000400007c02 */ /* 0x010fce0008000f00 */
.L_x_201:
[----:B-1----:R1:W2:Y:S02]  /*9920*/  SYNCS.PHASECHK.TRANS64.TRYWAIT P0, [R0+URZ], R3 ;  /* 0x00000003000075a7 */ /* 0x0022a400080011ff */
[----:B--2---:R-:W-:Y:S05]  /*9930*/  @!P0 NANOSLEEP.SYNCS 0x989680 ;  /* 0x009896800000895d */ /* 0x004fea0003900000 */
[----:B------:R-:W2:Y:S02]  /*9940*/  @!P0 SYNCS.PHASECHK.TRANS64 P0, [R0+URZ], R3 ;  /* 0x00000003000085a7 */ /* 0x000ea400080010ff */
[----:B--2---:R-:W-:Y:S05]  /*9950*/  @!P0 BRA `(.L_x_201) ;  /* 0xfffffffc00f08947 */ /* 0x004fea000383ffff */
[----:B------:R-:W-:Y:S05]  /*9960*/  BRA `(.L_x_202) ;  /* 0xffffffa000047947 */ /* 0x000fea000383ffff */
.L_x_72:
[----:B----4-:R-:W-:-:S07]  /*9970*/  MOV R0, UR4 ;  /* 0x0000000400007c02 */ /* 0x010fce0008000f00 */
.L_x_203:
[----:B-1----:R1:W2:Y:S02]  /*9980*/  SYNCS.PHASECHK.TRANS64.TRYWAIT P0, [R0+URZ], R3 ;  /* 0x00000003000075a7 */ /* 0x0022a400080011ff */
[----:B--2---:R-:W-:Y:S05]  /*9990*/  @!P0 NANOSLEEP.SYNCS 0x989680 ;  /* 0x009896800000895d */ /* 0x004fea0003900000 */
[----:B------:R-:W2:Y:S02]  /*99a0*/  @!P0 SYNCS.PHASECHK.TRANS64 P0, [R0+URZ], R3 ;  /* 0x00000003000085a7 */ /* 0x000ea400080010ff */
[----:B--2---:R-:W-:Y:S05]  /*99b0*/  @!P0 BRA `(.L_x_203) ;  /* 0xfffffffc00f08947 */ /* 0x004fea000383ffff */
[----:B------:R-:W-:Y:S05]  /*99c0*/  BRA `(.L_x_204) ;  /* 0xffffffa000107947 */ /* 0x000fea000383ffff */
.L_x_73:
[----:B----4-:R-:W-:-:S07]  /*99d0*/  MOV R0, UR4 ;  /* 0x0000000400007c02 */ /* 0x010fce0008000f00 */
.L_x_205:
[----:B-1----:R1:W2:Y:S02]  /*99e0*/  SYNCS.PHASECHK.TRANS64.TRYWAIT P0, [R0+URZ], R3 ;  /* 0x00000003000075a7 */ /* 0x0022a400080011ff */
[----:B--2---:R-:W-:Y:S05]  /*99f0*/  @!P0 NANOSLEEP.SYNCS 0x989680 ;  /* 0x009896800000895d */ /* 0x004fea0003900000 */
[----:B------:R-:W2:Y:S02]  /*9a00*/  @!P0 SYNCS.PHASECHK.TRANS64 P0, [R0+URZ], R3 ;  /* 0x00000003000085a7 */ /* 0x000ea400080010ff */
[----:B--2---:R-:W-:Y:S05]  /*9a10*/  @!P0 BRA `(.L_x_205) ;  /* 0xfffffffc00f08947 */ /* 0x004fea000383ffff */
[----:B------:R-:W-:Y:S05]  /*9a20*/  BRA `(.L_x_206) ;  /* 0xffffffa0001c7947 */ /* 0x000fea000383ffff */
.L_x_74:
[----:B----4-:R-:W-:-:S07]  /*9a30*/  MOV R0, UR4 ;  /* 0x0000000400007c02 */ /* 0x010fce0008000f00 */
.L_x_207:
[----:B-1----:R1:W2:Y:S02]  /*9a40*/  SYNCS.PHASECHK.TRANS64.TRYWAIT P0, [R0+URZ], R3 ;  /* 0x00000003000075a7 */ /* 0x0022a400080011ff */
[----:B--2---:R-:W-:Y:S05]  /*9a50*/  @!P0 NANOSLEEP.SYNCS 0x989680 ;  /* 0x009896800000895d */ /* 0x004fea0003900000 */
[----:B------:R-:W2:Y:S02]  /*9a60*/  @!P0 SYNCS.PHASECHK.TRANS64 P0, [R0+URZ], R3 ;  /* 0x00000003000085a7 */ /* 0x000ea400080010ff */
[----:B--2---:R-:W-:Y:S05]  /*9a70*/  @!P0 BRA `(.L_x_207) ;  /* 0xfffffffc00f08947 */ /* 0x004fea000383ffff */
[----:B------:R-:W-:Y:S05]  /*9a80*/  BRA `(.L_x_208) ;  /* 0xffffffa000287947 */ /* 0x000fea000383ffff */
.L_x_77:
[----:B-1----:R1:W2:Y:S02]  /*9a90*/  SYNCS.PHASECHK.TRANS64.TRYWAIT P0, [R0+URZ+0x240], R4 ;  /* 0x00024004000075a7 */ /* 0x0022a400080011ff */
[----:B--2---:R-:W-:Y:S05]  /*9aa0*/  @!P0 NANOSLEEP.SYNCS 0x989680 ;  /* 0x009896800000895d */ /* 0x004fea0003900000 */
[----:B------:R-:W2:Y:S02]  /*9ab0*/  @!P0 SYNCS.PHASECHK.TRANS64 P0, [R0+URZ+0x240], R4 ;  /* 0x00024004000085a7 */ /* 0x000ea400080010ff */
[----:B--2---:R-:W-:Y:S05]  /*9ac0*/  @!P0 BRA `(.L_x_77) ;  /* 0xfffffffc00f08947 */ /* 0x004fea000383ffff */
[----:B------:R-:W-:Y:S05]  /*9ad0*/  BRA `(.L_x_209) ;  /* 0xffffffa000887947 */ /* 0x000fea000383ffff */
.L_x_78:
[----:B------:R-:W-:-:S07]  /*9ae0*/  MOV R0, UR5 ;  /* 0x0000000500007c02 */ /* 0x000fce0008000f00 */
.L_x_210:
[----:B-1----:R1:W2:Y:S02]  /*9af0*/  SYNCS.PHASECHK.TRANS64.TRYWAIT P0, [R0+URZ+0x210], R5 ;  /* 0x00021005000075a7 */ /* 0x0022a400080011ff */
[----:B--2---:R-:W-:Y:S05]  /*9b00*/  @!P0 NANOSLEEP.SYNCS 0x989680 ;  /* 0x009896800000895d */ /* 0x004fea0003900000 */
[----:B------:R-:W2:Y:S02]  /*9b10*/  @!P0 SYNCS.PHASECHK.TRANS64 P0, [R0+URZ+0x210], R5 ;  /* 0x00021005000085a7 */ /* 0x000ea400080010ff */
[----:B--2---:R-:W-:Y:S05]  /*9b20*/  @!P0 BRA `(.L_x_210) ;  /* 0xfffffffc00f08947 */ /* 0x004fea000383ffff */
[----:B------:R-:W-:Y:S05]  /*9b30*/  BRA `(.L_x_211) ;  /* 0xffffffa000987947 */ /* 0x000fea000383ffff */
.L_x_79:
[----:B-1----:R1:W2:Y:S02]  /*9b40*/  SYNCS.PHASECHK.TRANS64.TRYWAIT P1, [R0+URZ+0x200], R4 ;  /* 0x00020004000075a7 */ /* 0x0022a400080211ff */
[----:B--2---:R-:W-:Y:S05]  /*9b50*/  @!P1 NANOSLEEP.SYNCS 0x989680 ;  /* 0x009896800000995d */ /* 0x004fea0003900000 */
[----:B------:R-:W2:Y:S02]  /*9b60*/  @!P1 SYNCS.PHASECHK.TRANS64 P1, [R0+URZ+0x200], R4 ;  /* 0x00020004000095a7 */ /* 0x000ea400080210ff */
[----:B--2---:R-:W-:Y:S05]  /*9b70*/  @!P1 BRA `(.L_x_79) ;  /* 0xfffffffc00f09947 */ /* 0x004fea000383ffff */
[----:B------:R-:W-:Y:S05]  /*9b80*/  BRA `(.L_x_212) ;  /* 0xffffffa000c87947 */ /* 0x000fea000383ffff */
.L_x_82:
[----:B------:R-:W-:-:S07]  /*9b90*/  MOV R0, UR5 ;  /* 0x0000000500007c02 */ /* 0x000fce0008000f00 */
.L_x_213:
[----:B-1----:R1:W2:Y:S02]  /*9ba0*/  SYNCS.PHASECHK.TRANS64.TRYWAIT P0, [R0+URZ+0x210], R2 ;  /* 0x00021002000075a7 */ /* 0x0022a400080011ff */
[----:B--2---:R-:W-:Y:S05]  /*9bb0*/  @!P0 NANOSLEEP.SYNCS 0x989680 ;  /* 0x009896800000895d */ /* 0x004fea0003900000 */
[----:B------:R-:W2:Y:S02]  /*9bc0*/  @!P0 SYNCS.PHASECHK.TRANS64 P0, [R0+URZ+0x210], R2 ;  /* 0x00021002000085a7 */ /* 0x000ea400080010ff */
[----:B--2---:R-:W-:Y:S05]  /*9bd0*/  @!P0 BRA `(.L_x_213) ;  /* 0xfffffffc00f08947 */ /* 0x004fea000383ffff */
[----:B------:R-:W-:Y:S05]  /*9be0*/  BRA `(.L_x_81) ;  /* 0xffffffa4001c7947 */ /* 0x000fea000383ffff */
.L_x_89:
[----:B--2---:R2:W4:Y:S02]  /*9bf0*/  SYNCS.PHASECHK.TRANS64.TRYWAIT P0, [R2+URZ+0x200], R3 ;  /* 0x00020003020075a7 */ /* 0x00452400080011ff */
[----:B----4-:R-:W-:Y:S05]  /*9c00*/  @!P0 NANOSLEEP.SYNCS 0x989680 ;  /* 0x009896800000895d */ /* 0x010fea0003900000 */
[----:B------:R-:W4:Y:S02]  /*9c10*/  @!P0 SYNCS.PHASECHK.TRANS64 P0, [R2+URZ+0x200], R3 ;  /* 0x00020003020085a7 */ /* 0x000f2400080010ff */
[----:B----4-:R-:W-:Y:S05]  /*9c20*/  @!P0 BRA `(.L_x_89) ;  /* 0xfffffffc00f08947 */ /* 0x010fea000383ffff */
[----:B------:R-:W-:Y:S05]  /*9c30*/  BRA `(.L_x_214) ;  /* 0xffffffa800a87947 */ /* 0x000fea000383ffff */
.L_x_92:
[----:B------:R-:W-:-:S07]  /*9c40*/  MOV R3, UR11 ;  /* 0x0000000b00037c02 */ /* 0x000fce0008000f00 */
.L_x_215:
[----:B--2---:R2:W3:Y:S02]  /*9c50*/  SYNCS.PHASECHK.TRANS64.TRYWAIT P0, [R3+URZ+0x230], R2 ;  /* 0x00023002030075a7 */ /* 0x0044e400080011ff */
[----:B---3--:R-:W-:Y:S05]  /*9c60*/  @!P0 NANOSLEEP.SYNCS 0x989680 ;  /* 0x009896800000895d */ /* 0x008fea0003900000 */
[----:B------:R-:W3:Y:S02]  /*9c70*/  @!P0 SYNCS.PHASECHK.TRANS64 P0, [R3+URZ+0x230], R2 ;  /* 0x00023002030085a7 */ /* 0x000ee400080010ff */
[----:B---3--:R-:W-:Y:S05]  /*9c80*/  @!P0 BRA `(.L_x_215) ;  /* 0xfffffffc00f08947 */ /* 0x008fea000383ffff */
[----:B------:R-:W-:Y:S05]  /*9c90*/  BRA `(.L_x_216) ;  /* 0xffffffb000087947 */ /* 0x000fea000383ffff */
.L_x_95:
[----:B------:R-:W-:Y:S07]  /*9ca0*/  MOV R2, UR9 ;  /* 0x0000000900027c02 */ /* 0x000fee0008000f00 */
.L_x_217:
[----:B--2---:R2:W3:Y:S02]  /*9cb0*/  SYNCS.PHASECHK.TRANS64.TRYWAIT P0, [R2+URZ], R3 ;  /* 0x00000003020075a7 */ /* 0x0044e400080011ff */
[----:B---3--:R-:W-:Y:S05]  /*9cc0*/  @!P0 NANOSLEEP.SYNCS 0x989680 ;  /* 0x009896800000895d */ /* 0x008fea0003900000 */
[----:B------:R-:W3:Y:S02]  /*9cd0*/  @!P0 SYNCS.PHASECHK.TRANS64 P0, [R2+URZ], R3 ;  /* 0x00000003020085a7 */ /* 0x000ee400080010ff */
[----:B---3--:R-:W-:Y:S05]  /*9ce0*/  @!P0 BRA `(.L_x_217) ;  /* 0xfffffffc00f08947 */ /* 0x008fea000383ffff */
[----:B------:R-:W-:Y:S05]  /*9cf0*/  BRA `(.L_x_94) ;  /* 0xffffffb0003c7947 */ /* 0x000fea000383ffff */
.L_x_98:
[----:B------:R-:W-:-:S07]  /*9d00*/  MOV R0, UR5 ;  /* 0x0000000500007c02 */ /* 0x000fce0008000f00 */
.L_x_218:
[----:B-1----:R1:W3:Y:S02]  /*9d10*/  SYNCS.PHASECHK.TRANS64.TRYWAIT P0, [R0+URZ], R2 ;  /* 0x00000002000075a7 */ /* 0x0022e400080011ff */
[----:B---3--:R-:W-:Y:S05]  /*9d20*/  @!P0 NANOSLEEP.SYNCS 0x989680 ;  /* 0x009896800000895d */ /* 0x008fea0003900000 */
[----:B------:R-:W3:Y:S02]  /*9d30*/  @!P0 SYNCS.PHASECHK.TRANS64 P0, [R0+URZ], R2 ;  /* 0x00000002000085a7 */ /* 0x000ee400080010ff */
[----:B---3--:R-:W-:Y:S05]  /*9d40*/  @!P0 BRA `(.L_x_218) ;  /* 0xfffffffc00f08947 */ /* 0x008fea000383ffff */
[----:B------:R-:W-:Y:S05]  /*9d50*/  BRA `(.L_x_219) ;  /* 0xffffffb000fc7947 */ /* 0x000fea000383ffff */
.L_x_99:
[----:B------:R-:W-:-:S07]  /*9d60*/  MOV R0, UR6 ;  /* 0x0000000600007c02 */ /* 0x000fce0008000f00 */
.L_x_220:
[----:B-1----:R1:W3:Y:S02]  /*9d70*/  SYNCS.PHASECHK.TRANS64.TRYWAIT P0, [R0+URZ], R2 ;  /* 0x00000002000075a7 */ /* 0x0022e400080011ff */
[----:B---3--:R-:W-:Y:S05]  /*9d80*/  @!P0 NANOSLEEP.SYNCS 0x989680 ;  /* 0x009896800000895d */ /* 0x008fea0003900000 */
[----:B------:R-:W3:Y:S02]  /*9d90*/  @!P0 SYNCS.PHASECHK.TRANS64 P0, [R0+URZ], R2 ;  /* 0x00000002000085a7 */ /* 0x000ee400080010ff */
[----:B---3--:R-:W-:Y:S05]  /*9da0*/  @!P0 BRA `(.L_x_220) ;  /* 0xfffffffc00f08947 */ /* 0x008fea000383ffff */
[----:B------:R-:W-:Y:S05]  /*9db0*/  BRA `(.L_x_221) ;  /* 0xffffffb400087947 */ /* 0x000fea000383ffff */
.L_x_104:
[----:B--2---:R2:W4:Y:S02]  /*9dc0*/  SYNCS.PHASECHK.TRANS64.TRYWAIT P0, [R0+URZ+0x200], R2 ;  /* 0x00020002000075a7 */ /* 0x00452400080011ff */
[----:B----4-:R-:W-:Y:S05]  /*9dd0*/  @!P0 NANOSLEEP.SYNCS 0x989680 ;  /* 0x009896800000895d */ /* 0x010fea0003900000 */
[----:B------:R-:W4:Y:S02]  /*9de0*/  @!P0 SYNCS.PHASECHK.TRANS64 P0, [R0+URZ+0x200], R2 ;  /* 0x00020002000085a7 */ /* 0x000f2400080010ff */
[----:B----4-:R-:W-:Y:S05]  /*9df0*/  @!P0 BRA `(.L_x_104) ;  /* 0xfffffffc00f08947 */ /* 0x010fea000383ffff */
[----:B------:R-:W-:Y:S05]  /*9e00*/  BRA `(.L_x_222) ;  /* 0xffffffb400f07947 */ /* 0x000fea000383ffff */
.L_x_107:
[----:B------:R-:W-:Y:S07]  /*9e10*/  MOV R0, UR4 ;  /* 0x0000000400007c02 */ /* 0x000fee0008000f00 */
.L_x_223:
[----:B--2---:R2:W3:Y:S02]  /*9e20*/  SYNCS.PHASECHK.TRANS64.TRYWAIT P0, [R0+URZ+0x1f8], R2 ;  /* 0x0001f802000075a7 */ /* 0x0044e400080011ff */
[----:B---3--:R-:W-:Y:S05]  /*9e30*/  @!P0 NANOSLEEP.SYNCS 0x989680 ;  /* 0x009896800000895d */ /* 0x008fea0003900000 */
[----:B------:R-:W3:Y:S02]  /*9e40*/  @!P0 SYNCS.PHASECHK.TRANS64 P0, [R0+URZ+0x1f8], R2 ;  /* 0x0001f802000085a7 */ /* 0x000ee400080010ff */
[----:B---3--:R-:W-:Y:S05]  /*9e50*/  @!P0 BRA `(.L_x_223) ;  /* 0xfffffffc00f08947 */ /* 0x008fea000383ffff */
[----:B------:R-:W-:Y:S05]  /*9e60*/  BRA `(.L_x_106) ;  /* 0xffffffb800d07947 */ /* 0x000fea000383ffff */
.L_x_110:
[----:B------:R-:W-:Y:S07]  /*9e70*/  MOV R0, UR7 ;  /* 0x0000000700007c02 */ /* 0x000fee0008000f00 */
.L_x_224:
[----:B-1----:R1:W2:Y:S02]  /*9e80*/  SYNCS.PHASECHK.TRANS64.TRYWAIT P0, [R0+URZ+0x1d8], R9 ;  /* 0x0001d809000075a7 */ /* 0x0022a400080011ff */
[----:B--2---:R-:W-:Y:S05]  /*9e90*/  @!P0 NANOSLEEP.SYNCS 0x989680 ;  /* 0x009896800000895d */ /* 0x004fea0003900000 */
[----:B------:R-:W2:Y:S02]  /*9ea0*/  @!P0 SYNCS.PHASECHK.TRANS64 P0, [R0+URZ+0x1d8], R9 ;  /* 0x0001d809000085a7 */ /* 0x000ea400080010ff */
[----:B--2---:R-:W-:Y:S05]  /*9eb0*/  @!P0 BRA `(.L_x_224) ;  /* 0xfffffffc00f08947 */ /* 0x004fea000383ffff */
[----:B------:R-:W-:Y:S05]  /*9ec0*/  BRA `(.L_x_225) ;  /* 0xffffffbc00487947 */ /* 0x000fea000383ffff */
.L_x_111:
[----:B------:R-:W-:Y:S07]  /*9ed0*/  MOV R0, UR5 ;  /* 0x0000000500007c02 */ /* 0x000fee0008000f00 */
.L_x_226:
[----:B-1----:R1:W2:Y:S02]  /*9ee0*/  SYNCS.PHASECHK.TRANS64.TRYWAIT P0, [R0+URZ+0x1d8], R24 ;  /* 0x0001d818000075a7 */ /* 0x0022a400080011ff */
[----:B--2---:R-:W-:Y:S05]  /*9ef0*/  @!P0 NANOSLEEP.SYNCS 0x989680 ;  /* 0x009896800000895d */ /* 0x004fea0003900000 */
[----:B------:R-:W2:Y:S02]  /*9f00*/  @!P0 SYNCS.PHASECHK.TRANS64 P0, [R0+URZ+0x1d8], R24 ;  /* 0x0001d818000085a7 */ /* 0x000ea400080010ff */
[----:B--2---:R-:W-:Y:S05]  /*9f10*/  @!P0 BRA `(.L_x_226) ;  /* 0xfffffffc00f08947 */ /* 0x004fea000383ffff */
[----:B------:R-:W-:Y:S05]  /*9f20*/  BRA `(.L_x_227) ;  /* 0xffffffbc00e87947 */ /* 0x000fea000383ffff */
.L_x_113:
[----:B------:R-:W-:-:S07]  /*9f30*/  MOV R0, UR5 ;  /* 0x0000000500007c02 */ /* 0x000fce0008000f00 */
.L_x_228:
[----:B-1----:R1:W3:Y:S02]  /*9f40*/  SYNCS.PHASECHK.TRANS64.TRYWAIT P0, [R0+URZ], R2 ;  /* 0x00000002000075a7 */ /* 0x0022e400080011ff */
[----:B---3--:R-:W-:Y:S05]  /*9f50*/  @!P0 NANOSLEEP.SYNCS 0x989680 ;  /* 0x009896800000895d */ /* 0x008fea0003900000 */
[----:B------:R-:W3:Y:S02]  /*9f60*/  @!P0 SYNCS.PHASECHK.TRANS64 P0, [R0+URZ], R2 ;  /* 0x00000002000085a7 */ /* 0x000ee400080010ff */
[----:B---3--:R-:W-:Y:S05]  /*9f70*/  @!P0 BRA `(.L_x_228) ;  /* 0xfffffffc00f08947 */ /* 0x008fea000383ffff */
[----:B------:R-:W-:Y:S05]  /*9f80*/  BRA `(.L_x_229) ;  /* 0xffffffc000747947 */ /* 0x000fea000383ffff */
.L_x_114:
[----:B------:R-:W-:-:S07]  /*9f90*/  MOV R0, UR5 ;  /* 0x0000000500007c02 */ /* 0x000fce0008000f00 */
.L_x_230:
[----:B-1----:R1:W3:Y:S02]  /*9fa0*/  SYNCS.PHASECHK.TRANS64.TRYWAIT P0, [R0+URZ], R2 ;  /* 0x00000002000075a7 */ /* 0x0022e400080011ff */
[----:B---3--:R-:W-:Y:S05]  /*9fb0*/  @!P0 NANOSLEEP.SYNCS 0x989680 ;  /* 0x009896800000895d */ /* 0x008fea0003900000 */
[----:B------:R-:W3:Y:S02]  /*9fc0*/  @!P0 SYNCS.PHASECHK.TRANS64 P0, [R0+URZ], R2 ;  /* 0x00000002000085a7 */ /* 0x000ee400080010ff */
[----:B---3--:R-:W-:Y:S05]  /*9fd0*/  @!P0 BRA `(.L_x_230) ;  /* 0xfffffffc00f08947 */ /* 0x008fea000383ffff */
[----:B------:R-:W-:Y:S05]  /*9fe0*/  BRA `(.L_x_231) ;  /* 0xffffffc000807947 */ /* 0x000fea000383ffff */
.L_x_116:
[----:B--2---:R2:W4:Y:S02]  /*9ff0*/  SYNCS.PHASECHK.TRANS64.TRYWAIT P0, [R0+URZ+0x200], R2 ;  /* 0x00020002000075a7 */ /* 0x00452400080011ff */
[----:B----4-:R-:W-:Y:S05]  /*a000*/  @!P0 NANOSLEEP.SYNCS 0x989680 ;  /* 0x009896800000895d */ /* 0x010fea0003900000 */
[----:B------:R-:W4:Y:S02]  /*a010*/  @!P0 SYNCS.PHASECHK.TRANS64 P0, [R0+URZ+0x200], R2 ;  /* 0x00020002000085a7 */ /* 0x000f2400080010ff */
[----:B----4-:R-:W-:Y:S05]  /*a020*/  @!P0 BRA `(.L_x_116) ;  /* 0xfffffffc00f08947 */ /* 0x010fea000383ffff */
[----:B------:R-:W-:Y:S05]  /*a030*/  BRA `(.L_x_232) ;  /* 0xffffffc400647947 */ /* 0x000fea000383ffff */
.L_x_126:
[----:B-1----:R1:W3:Y:S02]  /*a040*/  SYNCS.PHASECHK.TRANS64.TRYWAIT P1, [R0+URZ+0x1c0], R3 ;  /* 0x0001c003000075a7 */ /* 0x0022e400080211ff */
[----:B---3--:R-:W-:Y:S05]  /*a050*/  @!P1 NANOSLEEP.SYNCS 0x989680 ;  /* 0x009896800000995d */ /* 0x008fea0003900000 */
[----:B------:R-:W3:Y:S02]  /*a060*/  @!P1 SYNCS.PHASECHK.TRANS64 P1, [R0+URZ+0x1c0], R3 ;  /* 0x0001c003000095a7 */ /* 0x000ee400080210ff */
[----:B---3--:R-:W-:Y:S05]  /*a070*/  @!P1 BRA `(.L_x_126) ;  /* 0xfffffffc00f09947 */ /* 0x008fea000383ffff */
[----:B------:R-:W-:Y:S05]  /*a080*/  BRA `(.L_x_125) ;  /* 0xffffffd000907947 */ /* 0x000fea000383ffff */
.L_x_128:
[----:B-1----:R1:W4:Y:S02]  /*a090*/  SYNCS.PHASECHK.TRANS64.TRYWAIT P0, [R73+URZ+0x220], R2 ;  /* 0x00022002490075a7 */ /* 0x00232400080011ff */
[----:B----4-:R-:W-:Y:S05]  /*a0a0*/  @!P0 NANOSLEEP.SYNCS 0x989680 ;  /* 0x009896800000895d */ /* 0x010fea0003900000 */
[----:B------:R-:W4:Y:S02]  /*a0b0*/  @!P0 SYNCS.PHASECHK.TRANS64 P0, [R73+URZ+0x220], R2 ;  /* 0x00022002490085a7 */ /* 0x000f2400080010ff */
[----:B----4-:R-:W-:Y:S05]  /*a0c0*/  @!P0 BRA `(.L_x_128) ;  /* 0xfffffffc00f08947 */ /* 0x010fea000383ffff */
[----:B------:R-:W-:Y:S05]  /*a0d0*/  BRA `(.L_x_127) ;  /* 0xffffffd000c87947 */ /* 0x000fea000383ffff */
.L_x_139:
[----:B--2---:R2:W4:Y:S02]  /*a0e0*/  SYNCS.PHASECHK.TRANS64.TRYWAIT P0, [R2+URZ+0x1c0], R107 ;  /* 0x0001c06b020075a7 */ /* 0x00452400080011ff */
[----:B----4-:R-:W-:Y:S05]  /*a0f0*/  @!P0 NANOSLEEP.SYNCS 0x989680 ;  /* 0x009896800000895d */ /* 0x010fea0003900000 */
[----:B------:R-:W4:Y:S02]  /*a100*/  @!P0 SYNCS.PHASECHK.TRANS64 P0, [R2+URZ+0x1c0], R107 ;  /* 0x0001c06b020085a7 */ /* 0x000f2400080010ff */
[----:B----4-:R-:W-:Y:S05]  /*a110*/  @!P0 BRA `(.L_x_139) ;  /* 0xfffffffc00f08947 */ /* 0x010fea000383ffff */
[----:B------:R-:W-:Y:S05]  /*a120*/  BRA `(.L_x_138) ;  /* 0xffffffdc00b07947 */ /* 0x000fea000383ffff */
        .weak           $__internal_0_$__cuda_sm10x_tcgen05_guardrail_trap_col_being_dealloced_not_returned_by_alloc
        .type           $__internal_0_$__cuda_sm10x_tcgen05_guardrail_trap_col_being_dealloced_not_returned_by_alloc,@function
        .size           $__internal_0_$__cuda_sm10x_tcgen05_guardrail_trap_col_being_dealloced_not_returned_by_alloc,($__internal_1_$__cuda_sm10x_tcgen05_guardrail_trap_phase_invalid_during_alloc - $__internal_0_$__cuda_sm10x_tcgen05_guardrail_trap_col_being_dealloced_not_returned_by_alloc)
$__internal_0_$__cuda_sm10x_tcgen05_guardrail_trap_col_being_dealloced_not_returned_by_alloc:
[----:B------:R-:W-:Y:S05]  /*a130*/  BPT.TRAP 0x1 ;  /* 0x000000040000795c */ /* 0x000fea0000300000 */
[----:B------:R-:W-:-:S04]  /*a140*/  HFMA2 R3, -RZ, RZ, 0, 0 ;  /* 0x00000000ff037431 */ /* 0x000fc800000001ff */
[----:B------:R-:W-:Y:S05]  /*a150*/  RET.REL.NODEC R2 `(_ZN7cutlass13device_kernelINS_4gemm6kernel13GemmUniversalIN4cute5tupleIJiiiiEEENS1_10collective13CollectiveMmaINS1_46MainloopSm100TmaUmmaWarpSpecializedBlockScaledILi28ELi2ELi2ENS5_IJNS4_1CILi1EEENSA_ILi4EEESB_EEEEENS5_IJNSA_ILi128EEENSA_ILi64EEESG_EEENS5_IJNS_12float_e2m1_tENS_13float_ue4m3_tEEEENS5_IJNS5_IJlSB_lEEENS4_6LayoutINS5_IJNS5_IJNS5_IJNSA_ILi32EEESC_EEEiEEENS5_IJNS5_IJNSA_ILi16EEESC_EEEiEEENS5_IJSB_iEEEEEENS5_IJSS_NS5_IJNS5_IJNSA_ILi0EEESB_EEENSA_ILi512EEEEEENS5_IJSV_iEEEEEEEEEEESK_S12_NS4_8TiledMMAINS4_8MMA_AtomIJNS4_17SM100_MMA_MXF4_SSISI_SI_fSJ_Li128ELi64ELi16ELNS4_4UMMA5MajorE0ELS17_0ELNS16_7ScaleInE0ELS18_0EEEEEENSM_INS5_IJSB_SB_SB_EEENS5_IJSV_SV_SV_EEEEENS5_IJNS4_10UnderscoreES1E_S1E_EEEEENS5_IJNS4_23SM90_TMA_LOAD_MULTICASTES1H_EEENS5_IJNS4_14ComposedLayoutINS4_7SwizzleILi1ELi4ELi3EEENS4_18smem_ptr_flag_bitsILi4EEENSM_INS5_IJNSA_ILi8EEESG_EEENS5_IJSG_SB_EEEEEEENSM_INS5_IJNS5_IJNS5_IJSO_SB_EEESR_EEESB_NS5_IJSB_SB_EEEEEENS5_IJNS5_IJNS5_IJSR_SX_EEESW_EEESV_NS5_IJSC_SX_EEEEEEEEEEEvNS4_8identityENS5_IJNS4_13SM90_TMA_LOADES24_EEES22_vS23_EENS_8epilogue10collective18CollectiveEpilogueINS27_23Sm100TmaWarpSpecializedILi3ELi2ELi32ELb1ELb0EEEJSH_NS5_IJNSM_ISF_SB_EENSM_ISN_SB_EEEEENS_10bfloat16_tESL_S2F_SL_NS27_6fusion15FusionCallbacksIS2B_NS2G_17LinearCombinationIS2F_fS2F_fLNS_15FloatRoundStyleE2EEESH_S2E_JEEENS4_5SM1004TMEM4LOAD26SM100_TMEM_LOAD_32dp32b32xES24_NS1J_INS1K_ILi2ELi4ELi3EEENS1M_ILi16EEENSM_INS5_IJS1O_SN_EEENS5_IJSN_SB_EEEEEEENS4_39AutoVectorizingCopyWithAssumedAlignmentILi128EEENS4_14SM90_TMA_STOREES2V_S2X_S2X_EEEvvEEEEvNT_6ParamsE) ;  /* 0xffffff5c02a87950 */ /* 0x000fea0003c3ffff */
        .weak           $__internal_1_$__cuda_sm10x_tcgen05_guardrail_trap_phase_invalid_during_alloc
        .type           $__internal_1_$__cuda_sm10x_tcgen05_guardrail_trap_phase_invalid_during_alloc,@function
        .size           $__internal_1_$__cuda_sm10x_tcgen05_guardrail_trap_phase_invalid_during_alloc,($__internal_2_$__cuda_sm10x_tcgen05_guardrail_trap_unallocated_columns_being_dealloced - $__internal_1_$__cuda_sm10x_tcgen05_guardrail_trap_phase_invalid_during_alloc)
$__internal_1_$__cuda_sm10x_tcgen05_guardrail_trap_phase_invalid_during_alloc:
[----:B------:R-:W-:Y:S05]  /*a160*/  BPT.TRAP 0x1 ;  /* 0x000000040000795c */ /* 0x000fea0000300000 */
[----:B------:R-:W-:-:S04]  /*a170*/  MOV R3, 0x0 ;  /* 0x0000000000037802 */ /* 0x000fc80000000f00 */
[----:B------:R-:W-:Y:S05]  /*a180*/  RET.REL.NODEC R2 `(_ZN7cutlass13device_kernelINS_4gemm6kernel13GemmUniversalIN4cute5tupleIJiiiiEEENS1_10collective13CollectiveMmaINS1_46MainloopSm100TmaUmmaWarpSpecializedBlockScaledILi28ELi2ELi2ENS5_IJNS4_1CILi1EEENSA_ILi4EEESB_EEEEENS5_IJNSA_ILi128EEENSA_ILi64EEESG_EEENS5_IJNS_12float_e2m1_tENS_13float_ue4m3_tEEEENS5_IJNS5_IJlSB_lEEENS4_6LayoutINS5_IJNS5_IJNS5_IJNSA_ILi32EEESC_EEEiEEENS5_IJNS5_IJNSA_ILi16EEESC_EEEiEEENS5_IJSB_iEEEEEENS5_IJSS_NS5_IJNS5_IJNSA_ILi0EEESB_EEENSA_ILi512EEEEEENS5_IJSV_iEEEEEEEEEEESK_S12_NS4_8TiledMMAINS4_8MMA_AtomIJNS4_17SM100_MMA_MXF4_SSISI_SI_fSJ_Li128ELi64ELi16ELNS4_4UMMA5MajorE0ELS17_0ELNS16_7ScaleInE0ELS18_0EEEEEENSM_INS5_IJSB_SB_SB_EEENS5_IJSV_SV_SV_EEEEENS5_IJNS4_10UnderscoreES1E_S1E_EEEEENS5_IJNS4_23SM90_TMA_LOAD_MULTICASTES1H_EEENS5_IJNS4_14ComposedLayoutINS4_7SwizzleILi1ELi4ELi3EEENS4_18smem_ptr_flag_bitsILi4EEENSM_INS5_IJNSA_ILi8EEESG_EEENS5_IJSG_SB_EEEEEEENSM_INS5_IJNS5_IJNS5_IJSO_SB_EEESR_EEESB_NS5_IJSB_SB_EEEEEENS5_IJNS5_IJNS5_IJSR_SX_EEESW_EEESV_NS5_IJSC_SX_EEEEEEEEEEEvNS4_8identityENS5_IJNS4_13SM90_TMA_LOADES24_EEES22_vS23_EENS_8epilogue10collective18CollectiveEpilogueINS27_23Sm100TmaWarpSpecializedILi3ELi2ELi32ELb1ELb0EEEJSH_NS5_IJNSM_ISF_SB_EENSM_ISN_SB_EEEEENS_10bfloat16_tESL_S2F_SL_NS27_6fusion15FusionCallbacksIS2B_NS2G_17LinearCombinationIS2F_fS2F_fLNS_15FloatRoundStyleE2EEESH_S2E_JEEENS4_5SM1004TMEM4LOAD26SM100_TMEM_LOAD_32dp32b32xES24_NS1J_INS1K_ILi2ELi4ELi3EEENS1M_ILi16EEENSM_INS5_IJS1O_SN_EEENS5_IJSN_SB_EEEEEEENS4_39AutoVectorizingCopyWithAssumedAlignmentILi128EEENS4_14SM90_TMA_STOREES2V_S2X_S2X_EEEvvEEEEvNT_6ParamsE) ;  /* 0xffffff5c029c7950 */ /* 0x000fea0003c3ffff */
        .weak           $__internal_2_$__cuda_sm10x_tcgen05_guardrail_trap_unallocated_columns_being_dealloced
        .type           $__internal_2_$__cuda_sm10x_tcgen05_guardrail_trap_unallocated_columns_being_dealloced,@function
        .size           $__internal_2_$__cuda_sm10x_tcgen05_guardrail_trap_unallocated_columns_being_dealloced,(.L_x_234 - $__internal_2_$__cuda_sm10x_tcgen05_guardrail_trap_unallocated_columns_being_dealloced)
$__internal_2_$__cuda_sm10x_tcgen05_guardrail_trap_unallocated_columns_being_dealloced:
[----:B------:R-:W-:Y:S05]  /*a190*/  BPT.TRAP 0x1 ;  /* 0x000000040000795c */ /* 0x000fea0000300000 */
[----:B------:R-:W-:-:S04]  /*a1a0*/  HFMA2 R3, -RZ, RZ, 0, 0 ;  /* 0x00000000ff037431 */ /* 0x000fc800000001ff */
[----:B------:R-:W-:Y:S05]  /*a1b0*/  RET.REL.NODEC R2 `(_ZN7cutlass13device_kernelINS_4gemm6kernel13GemmUniversalIN4cute5tupleIJiiiiEEENS1_10collective13CollectiveMmaINS1_46MainloopSm100TmaUmmaWarpSpecializedBlockScaledILi28ELi2ELi2ENS5_IJNS4_1CILi1EEENSA_ILi4EEESB_EEEEENS5_IJNSA_ILi128EEENSA_ILi64EEESG_EEENS5_IJNS_12float_e2m1_tENS_13float_ue4m3_tEEEENS5_IJNS5_IJlSB_lEEENS4_6LayoutINS5_IJNS5_IJNS5_IJNSA_ILi32EEESC_EEEiEEENS5_IJNS5_IJNSA_ILi16EEESC_EEEiEEENS5_IJSB_iEEEEEENS5_IJSS_NS5_IJNS5_IJNSA_ILi0EEESB_EEENSA_ILi512EEEEEENS5_IJSV_iEEEEEEEEEEESK_S12_NS4_8TiledMMAINS4_8MMA_AtomIJNS4_17SM100_MMA_MXF4_SSISI_SI_fSJ_Li128ELi64ELi16ELNS4_4UMMA5MajorE0ELS17_0ELNS16_7ScaleInE0ELS18_0EEEEEENSM_INS5_IJSB_SB_SB_EEENS5_IJSV_SV_SV_EEEEENS5_IJNS4_10UnderscoreES1E_S1E_EEEEENS5_IJNS4_23SM90_TMA_LOAD_MULTICASTES1H_EEENS5_IJNS4_14ComposedLayoutINS4_7SwizzleILi1ELi4ELi3EEENS4_18smem_ptr_flag_bitsILi4EEENSM_INS5_IJNSA_ILi8EEESG_EEENS5_IJSG_SB_EEEEEEENSM_INS5_IJNS5_IJNS5_IJSO_SB_EEESR_EEESB_NS5_IJSB_SB_EEEEEENS5_IJNS5_IJNS5_IJSR_SX_EEESW_EEESV_NS5_IJSC_SX_EEEEEEEEEEEvNS4_8identityENS5_IJNS4_13SM90_TMA_LOADES24_EEES22_vS23_EENS_8epilogue10collective18CollectiveEpilogueINS27_23Sm100TmaWarpSpecializedILi3ELi2ELi32ELb1ELb0EEEJSH_NS5_IJNSM_ISF_SB_EENSM_ISN_SB_EEEEENS_10bfloat16_tESL_S2F_SL_NS27_6fusion15FusionCallbacksIS2B_NS2G_17LinearCombinationIS2F_fS2F_fLNS_15FloatRoundStyleE2EEESH_S2E_JEEENS4_5SM1004TMEM4LOAD26SM100_TMEM_LOAD_32dp32b32xES24_NS1J_INS1K_ILi2ELi4ELi3EEENS1M_ILi16EEENSM_INS5_IJS1O_SN_EEENS5_IJSN_SB_EEEEEEENS4_39AutoVectorizingCopyWithAssumedAlignmentILi128EEENS4_14SM90_TMA_STOREES2V_S2X_S2X_EEEvvEEEEvNT_6ParamsE) ;  /* 0xffffff5c02907950 */ /* 0x000fea0003c3ffff */
.L_x_233:
[----:B------:R-:W-:-:S00]  /*a1c0*/  BRA `(.L_x_233) ;  /* 0xfffffffc00fc7947 */ /* 0x000fc0000383ffff */
[----:B------:R-:W-:-:S00]  /*a1d0*/  NOP ;  /* 0x0000000000007918 */ /* 0x000fc00000000000 */
        /* <DEDUP_REMOVED lines=10> */
.L_x_234:


//--------------------- .nv.global.init           --------------------------
	.section	.nv.global.init,"aw",@progbits
.nv.global.init:
	.type		$str$29,@object
	.size		$str$29,($str$30 - $str$29)
$str$29:
        /*0000*/ 	.byte	0x28, 0x61, 0x64, 0x64, 0x72, 0x65, 0x73, 0x73, 0x20, 0x26, 0x20, 0x6d, 0x61, 0x73, 0x6b, 0x29
        /*0010*/ 	.byte	0x20, 0x3d, 0x3d, 0x20, 0x30, 0x00
	.type		$str$30,@object
	.size		$str$30,($str$26 - $str$30)
$str$30:
        /*0016*/ 	.byte	0x2f, 0x74, 0x6d, 0x70, 0x2f, 0x63, 0x75, 0x74, 0x6c, 0x61, 0x73, 0x73, 0x5f, 0x73, 0x77, 0x65
        /*0026*/ 	.byte	0x65, 0x70, 0x5f, 0x73, 0x72, 0x63, 0x2f, 0x69, 0x6e, 0x63, 0x6c, 0x75, 0x64, 0x65, 0x2f, 0x63
        /*0036*/ 	.byte	0x75, 0x74, 0x65, 0x2f, 0x70, 0x6f, 0x69, 0x6e, 0x74, 0x65, 0x72, 0x5f, 0x66, 0x6c, 0x61, 0x67
        /*0046*/ 	.byte	0x67, 0x65, 0x64, 0x2e, 0x68, 0x70, 0x70, 0x00
	.type		$str$26,@object
	.size		$str$26,($str$25 - $str$26)
$str$26:
        /*004e*/ 	.byte	0x2f, 0x74, 0x6d, 0x70, 0x2f, 0x63, 0x75, 0x74, 0x6c, 0x61, 0x73, 0x73, 0x5f, 0x73, 0x77, 0x65
        /*005e*/ 	.byte	0x65, 0x70, 0x5f, 0x73, 0x72, 0x63, 0x2f, 0x69, 0x6e, 0x63, 0x6c, 0x75, 0x64, 0x65, 0x2f, 0x63
        /*006e*/ 	.byte	0x75, 0x74, 0x65, 0x2f, 0x61, 0x74, 0x6f, 0x6d, 0x2f, 0x63, 0x6f, 0x70, 0x79, 0x5f, 0x74, 0x72
        /*007e*/ 	.byte	0x61, 0x69, 0x74, 0x73, 0x5f, 0x73, 0x6d, 0x31, 0x30, 0x30, 0x2e, 0x68, 0x70, 0x70, 0x00
	.type		$str$25,@object
	.size		$str$25,(__unnamed_1 - $str$25)
$str$25:
        /*008d*/ 	.byte	0x28, 0x28, 0x75, 0x69, 0x6e, 0x74, 0x33, 0x32, 0x5f, 0x74, 0x28, 0x74, 0x68, 0x72, 0x65, 0x61
        /*009d*/ 	.byte	0x64, 0x49, 0x64, 0x78, 0x2e, 0x78, 0x29, 0x20, 0x2f, 0x20, 0x33, 0x32, 0x29, 0x20, 0x25, 0x20
        /*00ad*/ 	.byte	0x34, 0x29, 0x20, 0x3d, 0x3d, 0x20, 0x28, 0x28, 0x28, 0x74, 0x6d, 0x65, 0x6d, 0x5f, 0x61, 0x64
        /*00bd*/ 	.byte	0x64, 0x72, 0x20, 0x3e, 0x3e, 0x20, 0x31, 0x36, 0x29, 0x20, 0x2f, 0x20, 0x33, 0x32, 0x29, 0x20
        /*00cd*/ 	.byte	0x25, 0x20, 0x34, 0x29, 0x00
	.type		__unnamed_1,@object
	.size		__unnamed_1,(__unnamed_2 - __unnamed_1)
__unnamed_1:
        /*00d2*/ 	.byte	0x61, 0x75, 0x74, 0x6f, 0x20, 0x63, 0x75, 0x74, 0x65, 0x3a, 0x3a, 0x61, 0x73, 0x5f, 0x70, 0x6f
        /* <DEDUP_REMOVED lines=24> */
        /*0262*/ 	.byte	0x34, 0x30, 0x39, 0x36, 0x3e, 0x3e, 0x3e, 0x3e, 0x5d, 0x00
	.type		__unnamed_2,@object
	.size		__unnamed_2,(.L_2 - __unnamed_2)
__unnamed_2:
        /* <DEDUP_REMOVED lines=42> */
        /*050c*/ 	.byte	0x3e, 0x3e, 0x5d, 0x00
.L_2:


//--------------------- .nv.shared._ZN7cutlass13device_kernelINS_4gemm6kernel13GemmUniversalIN4cute5tupleIJiiiiEEENS1_10collective13CollectiveMmaINS1_46MainloopSm100TmaUmmaWarpSpecializedBlockScaledILi28ELi2ELi2ENS5_IJNS4_1CILi1EEENSA_ILi4EEESB_EEEEENS5_IJNSA_ILi128EEENSA_ILi64EEESG_EEENS5_IJNS_12float_e2m1_tENS_13float_ue4m3_tEEEENS5_IJNS5_IJlSB_lEEENS4_6LayoutINS5_IJNS5_IJNS5_IJNSA_ILi32EEESC_EEEiEEENS5_IJNS5_IJNSA_ILi16EEESC_EEEiEEENS5_IJSB_iEEEEEENS5_IJSS_NS5_IJNS5_IJNSA_ILi0EEESB_EEENSA_ILi512EEEEEENS5_IJSV_iEEEEEEEEEEESK_S12_NS4_8TiledMMAINS4_8MMA_AtomIJNS4_17SM100_MMA_MXF4_SSISI_SI_fSJ_Li128ELi64ELi16ELNS4_4UMMA5MajorE0ELS17_0ELNS16_7ScaleInE0ELS18_0EEEEEENSM_INS5_IJSB_SB_SB_EEENS5_IJSV_SV_SV_EEEEENS5_IJNS4_10UnderscoreES1E_S1E_EEEEENS5_IJNS4_23SM90_TMA_LOAD_MULTICASTES1H_EEENS5_IJNS4_14ComposedLayoutINS4_7SwizzleILi1ELi4ELi3EEENS4_18smem_ptr_flag_bitsILi4EEENSM_INS5_IJNSA_ILi8EEESG_EEENS5_IJSG_SB_EEEEEEENSM_INS5_IJNS5_IJNS5_IJSO_SB_EEESR_EEESB_NS5_IJSB_SB_EEEEEENS5_IJNS5_IJNS5_IJSR_SX_EEESW_EEESV_NS5_IJSC_SX_EEEEEEEEEEEvNS4_8identityENS5_IJNS4_13SM90_TMA_LOADES24_EEES22_vS23_EENS_8epilogue10collective18CollectiveEpilogueINS27_23Sm100TmaWarpSpecializedILi3ELi2ELi32ELb1ELb0EEEJSH_NS5_IJNSM_ISF_SB_EENSM_ISN_SB_EEEEENS_10bfloat16_tESL_S2F_SL_NS27_6fusion15FusionCallbacksIS2B_NS2G_17LinearCombinationIS2F_fS2F_fLNS_15FloatRoundStyleE2EEESH_S2E_JEEENS4_5SM1004TMEM4LOAD26SM100_TMEM_LOAD_32dp32b32xES24_NS1J_INS1K_ILi2ELi4ELi3EEENS1M_ILi16EEENSM_INS5_IJS1O_SN_EEENS5_IJSN_SB_EEEEEEENS4_39AutoVectorizingCopyWithAssumedAlignmentILi128EEENS4_14SM90_TMA_STOREES2V_S2X_S2X_EEEvvEEEEvNT_6ParamsE --------------------------
	.section	.nv.shared._ZN7cutlass13device_kernelINS_4gemm6kernel13GemmUniversalIN4cute5tupleIJiiiiEEENS1_10collective13CollectiveMmaINS1_46MainloopSm100TmaUmmaWarpSpecializedBlockScaledILi28ELi2ELi2ENS5_IJNS4_1CILi1EEENSA_ILi4EEESB_EEEEENS5_IJNSA_ILi128EEENSA_ILi64EEESG_EEENS5_IJNS_12float_e2m1_tENS_13float_ue4m3_tEEEENS5_IJNS5_IJlSB_lEEENS4_6LayoutINS5_IJNS5_IJNS5_IJNSA_ILi32EEESC_EEEiEEENS5_IJNS5_IJNSA_ILi16EEESC_EEEiEEENS5_IJSB_iEEEEEENS5_IJSS_NS5_IJNS5_IJNSA_ILi0EEESB_EEENSA_ILi512EEEEEENS5_IJSV_iEEEEEEEEEEESK_S12_NS4_8TiledMMAINS4_8MMA_AtomIJNS4_17SM100_MMA_MXF4_SSISI_SI_fSJ_Li128ELi64ELi16ELNS4_4UMMA5MajorE0ELS17_0ELNS16_7ScaleInE0ELS18_0EEEEEENSM_INS5_IJSB_SB_SB_EEENS5_IJSV_SV_SV_EEEEENS5_IJNS4_10UnderscoreES1E_S1E_EEEEENS5_IJNS4_23SM90_TMA_LOAD_MULTICASTES1H_EEENS5_IJNS4_14ComposedLayoutINS4_7SwizzleILi1ELi4ELi3EEENS4_18smem_ptr_flag_bitsILi4EEENSM_INS5_IJNSA_ILi8EEESG_EEENS5_IJSG_SB_EEEEEEENSM_INS5_IJNS5_IJNS5_IJSO_SB_EEESR_EEESB_NS5_IJSB_SB_EEEEEENS5_IJNS5_IJNS5_IJSR_SX_EEESW_EEESV_NS5_IJSC_SX_EEEEEEEEEEEvNS4_8identityENS5_IJNS4_13SM90_TMA_LOADES24_EEES22_vS23_EENS_8epilogue10collective18CollectiveEpilogueINS27_23Sm100TmaWarpSpecializedILi3ELi2ELi32ELb1ELb0EEEJSH_NS5_IJNSM_ISF_SB_EENSM_ISN_SB_EEEEENS_10bfloat16_tESL_S2F_SL_NS27_6fusion15FusionCallbacksIS2B_NS2G_17LinearCombinationIS2F_fS2F_fLNS_15FloatRoundStyleE2EEESH_S2E_JEEENS4_5SM1004TMEM4LOAD26SM100_TMEM_LOAD_32dp32b32xES24_NS1J_INS1K_ILi2ELi4ELi3EEENS1M_ILi16EEENSM_INS5_IJS1O_SN_EEENS5_IJSN_SB_EEEEEEENS4_39AutoVectorizingCopyWithAssumedAlignmentILi128EEENS4_14SM90_TMA_STOREES2V_S2X_S2X_EEEvvEEEEvNT_6ParamsE,"aw",@nobits
	.sectionflags	@""
	.align	16
	.zero		1024


//--------------------- .nv.shared.reserved.0     --------------------------
	.section	.nv.shared.reserved.0,"aw",@nobits
	.weak		__nv_reservedSMEM_offset_0_alias
	.size		__nv_reservedSMEM_offset_0_alias, 0, 64
	.other		__nv_reservedSMEM_offset_0_alias,@"STO_CUDA_RESERVED_SHARED STV_DEFAULT"
__nv_reservedSMEM_offset_0_alias:
	.zero		0
.nv.shared.reserved.0:
	.zero		64
	.weak		__nv_reservedSMEM_tcgen05_partition
	.type		__nv_reservedSMEM_tcgen05_partition,@object
	.size		__nv_reservedSMEM_tcgen05_partition,(.L_0 - __nv_reservedSMEM_tcgen05_partition)
__nv_reservedSMEM_tcgen05_partition:
	.zero		32
.L_0:


//--------------------- .nv.global                --------------------------
	.section	.nv.global,"aw",@nobits
.nv.global:
	.type		_ZN40_INTERNAL_3bf77b64_4_k_cu_c2caf4b3_351544cute1_E,@object
	.size		_ZN40_INTERNAL_3bf77b64_4_k_cu_c2caf4b3_351544cute1_E,(_ZN40_INTERNAL_3bf77b64_4_k_cu_c2caf4b3_351544cuda3std3__45__cpo6cbeginE - _ZN40_INTERNAL_3bf77b64_4_k_cu_c2caf4b3_351544cute1_E)
_ZN40_INTERNAL_3bf77b64_4_k_cu_c2caf4b3_351544cute1_E:
	.zero		1
	.type		_ZN40_INTERNAL_3bf77b64_4_k_cu_c2caf4b3_351544cuda3std3__45__cpo6cbeginE,@object
	.size		_ZN40_INTERNAL_3bf77b64_4_k_cu_c2caf4b3_351544cuda3std3__45__cpo6cbeginE,(_ZN40_INTERNAL_3bf77b64_4_k_cu_c2caf4b3_351544cuda3std3__48in_placeE - _ZN40_INTERNAL_3bf77b64_4_k_cu_c2caf4b3_351544cuda3std3__45__cpo6cbeginE)
_ZN40_INTERNAL_3bf77b64_4_k_cu_c2caf4b3_351544cuda3std3__45__cpo6cbeginE:
	.zero		1
	.type		_ZN40_INTERNAL_3bf77b64_4_k_cu_c2caf4b3_351544cuda3std3__48in_placeE,@object
	.size		_ZN40_INTERNAL_3bf77b64_4_k_cu_c2caf4b3_351544cuda3std3__48in_placeE,(_ZN40_INTERNAL_3bf77b64_4_k_cu_c2caf4b3_351544cuda3std6ranges3__45__cpo9iter_moveE - _ZN40_INTERNAL_3bf77b64_4_k_cu_c2caf4b3_351544cuda3std3__48in_placeE)
_ZN40_INTERNAL_3bf77b64_4_k_cu_c2caf4b3_351544cuda3std3__48in_placeE:
	.zero		1
	.type		_ZN40_INTERNAL_3bf77b64_4_k_cu_c2caf4b3_351544cuda3std6ranges3__45__cpo9iter_moveE,@object
	.size		_ZN40_INTERNAL_3bf77b64_4_k_cu_c2caf4b3_351544cuda3std6ranges3__45__cpo9iter_moveE,(_ZN40_INTERNAL_3bf77b64_4_k_cu_c2caf4b3_351544cuda3std3__45__cpo5beginE - _ZN40_INTERNAL_3bf77b64_4_k_cu_c2caf4b3_351544cuda3std6ranges3__45__cpo9iter_moveE)
_ZN40_INTERNAL_3bf77b64_4_k_cu_c2caf4b3_351544cuda3std6ranges3__45__cpo9iter_moveE:
	.zero		1
	.type		_ZN40_INTERNAL_3bf77b64_4_k_cu_c2caf4b3_351544cuda3std3__45__cpo5beginE,@object
	.size		_ZN40_INTERNAL_3bf77b64_4_k_cu_c2caf4b3_351544cuda3std3__45__cpo5beginE,(_ZN40_INTERNAL_3bf77b64_4_k_cu_c2caf4b3_351544cuda3std3__442_GLOBAL__N__3bf77b64_4_k_cu_c2caf4b3_351546ignoreE - _ZN40_INTERNAL_3bf77b64_4_k_cu_c2caf4b3_351544cuda3std3__45__cpo5beginE)
_ZN40_INTERNAL_3bf77b64_4_k_cu_c2caf4b3_351544cuda3std3__45__cpo5beginE:
	.zero		1
	.type		_ZN40_INTERNAL_3bf77b64_4_k_cu_c2caf4b3_351544cuda3std3__442_GLOBAL__N__3bf77b64_4_k_cu_c2caf4b3_351546ignoreE,@object
	.size		_ZN40_INTERNAL_3bf77b64_4_k_cu_c2caf4b3_351544cuda3std3__442_GLOBAL__N__3bf77b64_4_k_cu_c2caf4b3_351546ignoreE,(_ZN40_INTERNAL_3bf77b64_4_k_cu_c2caf4b3_351544cute7productE - _ZN40_INTERNAL_3bf77b64_4_k_cu_c2caf4b3_351544cuda3std3__442_GLOBAL__N__3bf77b64_4_k_cu_c2caf4b3_351546ignoreE)
_ZN40_INTERNAL_3bf77b64_4_k_cu_c2caf4b3_351544cuda3std3__442_GLOBAL__N__3bf77b64_4_k_cu_c2caf4b3_351546ignoreE:
	.zero		1
	.type		_ZN40_INTERNAL_3bf77b64_4_k_cu_c2caf4b3_351544cute7productE,@object
	.size		_ZN40_INTERNAL_3bf77b64_4_k_cu_c2caf4b3_351544cute7productE,(_ZN40_INTERNAL_3bf77b64_4_k_cu_c2caf4b3_351544cuda3std3__45__cpo3endE - _ZN40_INTERNAL_3bf77b64_4_k_cu_c2caf4b3_351544cute7productE)
_ZN40_INTERNAL_3bf77b64_4_k_cu_c2caf4b3_351544cute7productE:
	.zero		1
	.type		_ZN40_INTERNAL_3bf77b64_4_k_cu_c2caf4b3_351544cuda3std3__45__cpo3endE,@object
	.size		_ZN40_INTERNAL_3bf77b64_4_k_cu_c2caf4b3_351544cuda3std3__45__cpo3endE,(_ZN40_INTERNAL_3bf77b64_4_k_cu_c2caf4b3_351544cuda3std3__419piecewise_constructE - _ZN40_INTERNAL_3bf77b64_4_k_cu_c2caf4b3_351544cuda3std3__45__cpo3endE)
_ZN40_INTERNAL_3bf77b64_4_k_cu_c2caf4b3_351544cuda3std3__45__cpo3endE:
	.zero		1
	.type		_ZN40_INTERNAL_3bf77b64_4_k_cu_c2caf4b3_351544cuda3std3__419piecewise_constructE,@object
	.size		_ZN40_INTERNAL_3bf77b64_4_k_cu_c2caf4b3_351544cuda3std3__419piecewise_constructE,(_ZN40_INTERNAL_3bf77b64_4_k_cu_c2caf4b3_351544cuda3std3__45__cpo4cendE - _ZN40_INTERNAL_3bf77b64_4_k_cu_c2caf4b3_351544cuda3std3__419piecewise_constructE)
_ZN40_INTERNAL_3bf77b64_4_k_cu_c2caf4b3_351544cuda3std3__419piecewise_constructE:
	.zero		1
	.type		_ZN40_INTERNAL_3bf77b64_4_k_cu_c2caf4b3_351544cuda3std3__45__cpo4cendE,@object
	.size		_ZN40_INTERNAL_3bf77b64_4_k_cu_c2caf4b3_351544cuda3std3__45__cpo4cendE,(_ZN40_INTERNAL_3bf77b64_4_k_cu_c2caf4b3_351544cuda3std6ranges3__45__cpo4swapE - _ZN40_INTERNAL_3bf77b64_4_k_cu_c2caf4b3_351544cuda3std3__45__cpo4cendE)
_ZN40_INTERNAL_3bf77b64_4_k_cu_c2caf4b3_351544cuda3std3__45__cpo4cendE:
	.zero		1
	.type		_ZN40_INTERNAL_3bf77b64_4_k_cu_c2caf4b3_351544cuda3std6ranges3__45__cpo4swapE,@object
	.size		_ZN40_INTERNAL_3bf77b64_4_k_cu_c2caf4b3_351544cuda3std6ranges3__45__cpo4swapE,(.L_10 - _ZN40_INTERNAL_3bf77b64_4_k_cu_c2caf4b3_351544cuda3std6ranges3__45__cpo4swapE)
_ZN40_INTERNAL_3bf77b64_4_k_cu_c2caf4b3_351544cuda3std6ranges3__45__cpo4swapE:
	.zero		1
.L_10:


//--------------------- .nv.constant0._ZN7cutlass13device_kernelINS_4gemm6kernel13GemmUniversalIN4cute5tupleIJiiiiEEENS1_10collective13CollectiveMmaINS1_46MainloopSm100TmaUmmaWarpSpecializedBlockScaledILi28ELi2ELi2ENS5_IJNS4_1CILi1EEENSA_ILi4EEESB_EEEEENS5_IJNSA_ILi128EEENSA_ILi64EEESG_EEENS5_IJNS_12float_e2m1_tENS_13float_ue4m3_tEEEENS5_IJNS5_IJlSB_lEEENS4_6LayoutINS5_IJNS5_IJNS5_IJNSA_ILi32EEESC_EEEiEEENS5_IJNS5_IJNSA_ILi16EEESC_EEEiEEENS5_IJSB_iEEEEEENS5_IJSS_NS5_IJNS5_IJNSA_ILi0EEESB_EEENSA_ILi512EEEEEENS5_IJSV_iEEEEEEEEEEESK_S12_NS4_8TiledMMAINS4_8MMA_AtomIJNS4_17SM100_MMA_MXF4_SSISI_SI_fSJ_Li128ELi64ELi16ELNS4_4UMMA5MajorE0ELS17_0ELNS16_7ScaleInE0ELS18_0EEEEEENSM_INS5_IJSB_SB_SB_EEENS5_IJSV_SV_SV_EEEEENS5_IJNS4_10UnderscoreES1E_S1E_EEEEENS5_IJNS4_23SM90_TMA_LOAD_MULTICASTES1H_EEENS5_IJNS4_14ComposedLayoutINS4_7SwizzleILi1ELi4ELi3EEENS4_18smem_ptr_flag_bitsILi4EEENSM_INS5_IJNSA_ILi8EEESG_EEENS5_IJSG_SB_EEEEEEENSM_INS5_IJNS5_IJNS5_IJSO_SB_EEESR_EEESB_NS5_IJSB_SB_EEEEEENS5_IJNS5_IJNS5_IJSR_SX_EEESW_EEESV_NS5_IJSC_SX_EEEEEEEEEEEvNS4_8identityENS5_IJNS4_13SM90_TMA_LOADES24_EEES22_vS23_EENS_8epilogue10collective18CollectiveEpilogueINS27_23Sm100TmaWarpSpecializedILi3ELi2ELi32ELb1ELb0EEEJSH_NS5_IJNSM_ISF_SB_EENSM_ISN_SB_EEEEENS_10bfloat16_tESL_S2F_SL_NS27_6fusion15FusionCallbacksIS2B_NS2G_17LinearCombinationIS2F_fS2F_fLNS_15FloatRoundStyleE2EEESH_S2E_JEEENS4_5SM1004TMEM4LOAD26SM100_TMEM_LOAD_32dp32b32xES24_NS1J_INS1K_ILi2ELi4ELi3EEENS1M_ILi16EEENSM_INS5_IJS1O_SN_EEENS5_IJSN_SB_EEEEEEENS4_39AutoVectorizingCopyWithAssumedAlignmentILi128EEENS4_14SM90_TMA_STOREES2V_S2X_S2X_EEEvvEEEEvNT_6ParamsE --------------------------
	.section	.nv.constant0._ZN7cutlass13device_kernelINS_4gemm6kernel13GemmUniversalIN4cute5tupleIJiiiiEEENS1_10collective13CollectiveMmaINS1_46MainloopSm100TmaUmmaWarpSpecializedBlockScaledILi28ELi2ELi2ENS5_IJNS4_1CILi1EEENSA_ILi4EEESB_EEEEENS5_IJNSA_ILi128EEENSA_ILi64EEESG_EEENS5_IJNS_12float_e2m1_tENS_13float_ue4m3_tEEEENS5_IJNS5_IJlSB_lEEENS4_6LayoutINS5_IJNS5_IJNS5_IJNSA_ILi32EEESC_EEEiEEENS5_IJNS5_IJNSA_ILi16EEESC_EEEiEEENS5_IJSB_iEEEEEENS5_IJSS_NS5_IJNS5_IJNSA_ILi0EEESB_EEENSA_ILi512EEEEEENS5_IJSV_iEEEEEEEEEEESK_S12_NS4_8TiledMMAINS4_8MMA_AtomIJNS4_17SM100_MMA_MXF4_SSISI_SI_fSJ_Li128ELi64ELi16ELNS4_4UMMA5MajorE0ELS17_0ELNS16_7ScaleInE0ELS18_0EEEEEENSM_INS5_IJSB_SB_SB_EEENS5_IJSV_SV_SV_EEEEENS5_IJNS4_10UnderscoreES1E_S1E_EEEEENS5_IJNS4_23SM90_TMA_LOAD_MULTICASTES1H_EEENS5_IJNS4_14ComposedLayoutINS4_7SwizzleILi1ELi4ELi3EEENS4_18smem_ptr_flag_bitsILi4EEENSM_INS5_IJNSA_ILi8EEESG_EEENS5_IJSG_SB_EEEEEEENSM_INS5_IJNS5_IJNS5_IJSO_SB_EEESR_EEESB_NS5_IJSB_SB_EEEEEENS5_IJNS5_IJNS5_IJSR_SX_EEESW_EEESV_NS5_IJSC_SX_EEEEEEEEEEEvNS4_8identityENS5_IJNS4_13SM90_TMA_LOADES24_EEES22_vS23_EENS_8epilogue10collective18CollectiveEpilogueINS27_23Sm100TmaWarpSpecializedILi3ELi2ELi32ELb1ELb0EEEJSH_NS5_IJNSM_ISF_SB_EENSM_ISN_SB_EEEEENS_10bfloat16_tESL_S2F_SL_NS27_6fusion15FusionCallbacksIS2B_NS2G_17LinearCombinationIS2F_fS2F_fLNS_15FloatRoundStyleE2EEESH_S2E_JEEENS4_5SM1004TMEM4LOAD26SM100_TMEM_LOAD_32dp32b32xES24_NS1J_INS1K_ILi2ELi4ELi3EEENS1M_ILi16EEENSM_INS5_IJS1O_SN_EEENS5_IJSN_SB_EEEEEEENS4_39AutoVectorizingCopyWithAssumedAlignmentILi128EEENS4_14SM90_TMA_STOREES2V_S2X_S2X_EEEvvEEEEvNT_6ParamsE,"a",@progbits
	.sectionflags	@""
	.align	4
.nv.constant0._ZN7cutlass13device_kernelINS_4gemm6kernel13GemmUniversalIN4cute5tupleIJiiiiEEENS1_10collective13CollectiveMmaINS1_46MainloopSm100TmaUmmaWarpSpecializedBlockScaledILi28ELi2ELi2ENS5_IJNS4_1CILi1EEENSA_ILi4EEESB_EEEEENS5_IJNSA_ILi128EEENSA_ILi64EEESG_EEENS5_IJNS_12float_e2m1_tENS_13float_ue4m3_tEEEENS5_IJNS5_IJlSB_lEEENS4_6LayoutINS5_IJNS5_IJNS5_IJNSA_ILi32EEESC_EEEiEEENS5_IJNS5_IJNSA_ILi16EEESC_EEEiEEENS5_IJSB_iEEEEEENS5_IJSS_NS5_IJNS5_IJNSA_ILi0EEESB_EEENSA_ILi512EEEEEENS5_IJSV_iEEEEEEEEEEESK_S12_NS4_8TiledMMAINS4_8MMA_AtomIJNS4_17SM100_MMA_MXF4_SSISI_SI_fSJ_Li128ELi64ELi16ELNS4_4UMMA5MajorE0ELS17_0ELNS16_7ScaleInE0ELS18_0EEEEEENSM_INS5_IJSB_SB_SB_EEENS5_IJSV_SV_SV_EEEEENS5_IJNS4_10UnderscoreES1E_S1E_EEEEENS5_IJNS4_23SM90_TMA_LOAD_MULTICASTES1H_EEENS5_IJNS4_14ComposedLayoutINS4_7SwizzleILi1ELi4ELi3EEENS4_18smem_ptr_flag_bitsILi4EEENSM_INS5_IJNSA_ILi8EEESG_EEENS5_IJSG_SB_EEEEEEENSM_INS5_IJNS5_IJNS5_IJSO_SB_EEESR_EEESB_NS5_IJSB_SB_EEEEEENS5_IJNS5_IJNS5_IJSR_SX_EEESW_EEESV_NS5_IJSC_SX_EEEEEEEEEEEvNS4_8identityENS5_IJNS4_13SM90_TMA_LOADES24_EEES22_vS23_EENS_8epilogue10collective18CollectiveEpilogueINS27_23Sm100TmaWarpSpecializedILi3ELi2ELi32ELb1ELb0EEEJSH_NS5_IJNSM_ISF_SB_EENSM_ISN_SB_EEEEENS_10bfloat16_tESL_S2F_SL_NS27_6fusion15FusionCallbacksIS2B_NS2G_17LinearCombinationIS2F_fS2F_fLNS_15FloatRoundStyleE2EEESH_S2E_JEEENS4_5SM1004TMEM4LOAD26SM100_TMEM_LOAD_32dp32b32xES24_NS1J_INS1K_ILi2ELi4ELi3EEENS1M_ILi16EEENSM_INS5_IJS1O_SN_EEENS5_IJSN_SB_EEEEEEENS4_39AutoVectorizingCopyWithAssumedAlignmentILi128EEENS4_14SM90_TMA_STOREES2V_S2X_S2X_EEEvvEEEEvNT_6ParamsE:
	.zero		3968


//--------------------- SYMBOLS --------------------------

	.type		.nv.reservedSmem.offset0,@object
	.size		.nv.reservedSmem.offset0,0x4
	.type		.nv.reservedSmem.cap,@object
	.size		.nv.reservedSmem.cap,0x4
	.type		__assertfail,@function
